//
// Generated by NVIDIA NVVM Compiler
//
// Compiler Build ID: CL-36424714
// Cuda compilation tools, release 13.0, V13.0.88
// Based on NVVM 20.0.0
//

.version 9.0
.target sm_100
.address_size 64

	// .globl	_Z10f_functionPKdPiPdii
.func  (.param .b64 func_retval0) __internal_accurate_pow
(
	.param .b64 __internal_accurate_pow_param_0,
	.param .b64 __internal_accurate_pow_param_1
)
;
.extern .shared .align 16 .b8 shared_mem[];

.visible .entry _Z10f_functionPKdPiPdii(
	.param .u64 .ptr .align 1 _Z10f_functionPKdPiPdii_param_0,
	.param .u64 .ptr .align 1 _Z10f_functionPKdPiPdii_param_1,
	.param .u64 .ptr .align 1 _Z10f_functionPKdPiPdii_param_2,
	.param .u32 _Z10f_functionPKdPiPdii_param_3,
	.param .u32 _Z10f_functionPKdPiPdii_param_4
)
{
	.reg .pred 	%p<212>;
	.reg .b32 	%r<266>;
	.reg .b64 	%rd<11>;
	.reg .b64 	%fd<321>;

	ld.param.u64 	%rd1, [_Z10f_functionPKdPiPdii_param_0];
	ld.param.u64 	%rd2, [_Z10f_functionPKdPiPdii_param_1];
	ld.param.u64 	%rd3, [_Z10f_functionPKdPiPdii_param_2];
	ld.param.u32 	%r52, [_Z10f_functionPKdPiPdii_param_3];
	ld.param.u32 	%r51, [_Z10f_functionPKdPiPdii_param_4];
	mov.u32 	%r53, %tid.x;
	mov.u32 	%r54, %ctaid.x;
	mov.u32 	%r55, %ntid.x;
	mad.lo.s32 	%r1, %r54, %r55, %r53;
	setp.ge.s32 	%p1, %r1, %r52;
	@%p1 bra 	$L__BB0_146;
	cvta.to.global.u64 	%rd4, %rd1;
	mul.wide.s32 	%rd5, %r1, 8;
	add.s64 	%rd6, %rd4, %rd5;
	ld.global.f64 	%fd1, [%rd6];
	setp.neu.f64 	%p2, %fd1, 0d0000000000000000;
	@%p2 bra 	$L__BB0_3;
	cvta.to.global.u64 	%rd10, %rd2;
	mov.b32 	%r265, 1;
	st.global.u32 	[%rd10], %r265;
	bra.uni 	$L__BB0_146;
$L__BB0_3:
	mov.f64 	%fd320, 0d0000000000000000;
	setp.gt.s32 	%p3, %r51, 10;
	@%p3 bra 	$L__BB0_25;
	setp.gt.s32 	%p17, %r51, 5;
	@%p17 bra 	$L__BB0_15;
	setp.gt.s32 	%p24, %r51, 2;
	@%p24 bra 	$L__BB0_9;
	setp.eq.s32 	%p28, %r51, 1;
	@%p28 bra 	$L__BB0_48;
	setp.eq.s32 	%p29, %r51, 2;
	@%p29 bra 	$L__BB0_8;
	bra.uni 	$L__BB0_145;
$L__BB0_8:
	mul.f64 	%fd320, %fd1, %fd1;
	bra.uni 	$L__BB0_145;
$L__BB0_9:
	setp.eq.s32 	%p25, %r51, 3;
	@%p25 bra 	$L__BB0_49;
	setp.eq.s32 	%p26, %r51, 4;
	@%p26 bra 	$L__BB0_50;
	setp.eq.s32 	%p27, %r51, 5;
	@%p27 bra 	$L__BB0_12;
	bra.uni 	$L__BB0_145;
$L__BB0_12:
	{
	.reg .b32 %temp; 
	mov.b64 	{%temp, %r5}, %fd1;
	}
	mov.f64 	%fd286, 0d4014000000000000;
	{
	.reg .b32 %temp; 
	mov.b64 	{%temp, %r243}, %fd286;
	}
	and.b32  	%r7, %r243, 2146435072;
	setp.eq.s32 	%p192, %r7, 1074790400;
	abs.f64 	%fd11, %fd1;
	{ // callseq 17, 0
	.param .b64 param0;
	st.param.f64 	[param0], %fd11;
	.param .b64 param1;
	st.param.f64 	[param1], 0d4014000000000000;
	.param .b64 retval0;
	call.uni (retval0), 
	__internal_accurate_pow, 
	(
	param0, 
	param1
	);
	ld.param.f64 	%fd287, [retval0];
	} // callseq 17
	setp.lt.s32 	%p193, %r5, 0;
	neg.f64 	%fd289, %fd287;
	selp.f64 	%fd290, %fd289, %fd287, %p192;
	selp.f64 	%fd302, %fd290, %fd287, %p193;
	add.f64 	%fd291, %fd1, 0d4014000000000000;
	{
	.reg .b32 %temp; 
	mov.b64 	{%temp, %r244}, %fd291;
	}
	and.b32  	%r245, %r244, 2146435072;
	setp.ne.s32 	%p194, %r245, 2146435072;
	@%p194 bra 	$L__BB0_58;
	setp.num.f64 	%p195, %fd1, %fd1;
	@%p195 bra 	$L__BB0_56;
	mov.f64 	%fd292, 0d4014000000000000;
	add.rn.f64 	%fd302, %fd1, %fd292;
	bra.uni 	$L__BB0_58;
$L__BB0_15:
	setp.gt.s32 	%p18, %r51, 7;
	@%p18 bra 	$L__BB0_21;
	setp.eq.s32 	%p22, %r51, 6;
	@%p22 bra 	$L__BB0_59;
	setp.eq.s32 	%p23, %r51, 7;
	@%p23 bra 	$L__BB0_18;
	bra.uni 	$L__BB0_145;
$L__BB0_18:
	{
	.reg .b32 %temp; 
	mov.b64 	{%temp, %r8}, %fd1;
	}
	mov.f64 	%fd274, 0d4008000000000000;
	{
	.reg .b32 %temp; 
	mov.b64 	{%temp, %r232}, %fd274;
	}
	and.b32  	%r10, %r232, 2146435072;
	setp.eq.s32 	%p182, %r10, 1073741824;
	abs.f64 	%fd18, %fd1;
	{ // callseq 16, 0
	.param .b64 param0;
	st.param.f64 	[param0], %fd18;
	.param .b64 param1;
	st.param.f64 	[param1], 0d4008000000000000;
	.param .b64 retval0;
	call.uni (retval0), 
	__internal_accurate_pow, 
	(
	param0, 
	param1
	);
	ld.param.f64 	%fd275, [retval0];
	} // callseq 16
	setp.lt.s32 	%p183, %r8, 0;
	neg.f64 	%fd277, %fd275;
	selp.f64 	%fd278, %fd277, %fd275, %p182;
	selp.f64 	%fd303, %fd278, %fd275, %p183;
	add.f64 	%fd279, %fd1, 0d4008000000000000;
	{
	.reg .b32 %temp; 
	mov.b64 	{%temp, %r233}, %fd279;
	}
	and.b32  	%r234, %r233, 2146435072;
	setp.ne.s32 	%p184, %r234, 2146435072;
	@%p184 bra 	$L__BB0_62;
	setp.num.f64 	%p185, %fd1, %fd1;
	@%p185 bra 	$L__BB0_60;
	mov.f64 	%fd280, 0d4008000000000000;
	add.rn.f64 	%fd303, %fd1, %fd280;
	bra.uni 	$L__BB0_62;
$L__BB0_21:
	setp.eq.s32 	%p19, %r51, 8;
	@%p19 bra 	$L__BB0_63;
	setp.eq.s32 	%p20, %r51, 9;
	@%p20 bra 	$L__BB0_64;
	setp.eq.s32 	%p21, %r51, 10;
	@%p21 bra 	$L__BB0_24;
	bra.uni 	$L__BB0_145;
$L__BB0_24:
	mul.f64 	%fd266, %fd1, %fd1;
	mul.f64 	%fd267, %fd1, 0d4010000000000000;
	sub.f64 	%fd268, %fd266, %fd267;
	add.f64 	%fd320, %fd268, 0d4010000000000000;
	bra.uni 	$L__BB0_145;
$L__BB0_25:
	setp.gt.s32 	%p4, %r51, 15;
	@%p4 bra 	$L__BB0_38;
	setp.gt.s32 	%p11, %r51, 12;
	@%p11 bra 	$L__BB0_32;
	setp.eq.s32 	%p15, %r51, 11;
	@%p15 bra 	$L__BB0_65;
	setp.eq.s32 	%p16, %r51, 12;
	@%p16 bra 	$L__BB0_29;
	bra.uni 	$L__BB0_145;
$L__BB0_29:
	{
	.reg .b32 %temp; 
	mov.b64 	{%temp, %r11}, %fd1;
	}
	mov.f64 	%fd251, 0d4008000000000000;
	{
	.reg .b32 %temp; 
	mov.b64 	{%temp, %r221}, %fd251;
	}
	and.b32  	%r13, %r221, 2146435072;
	setp.eq.s32 	%p172, %r13, 1073741824;
	abs.f64 	%fd28, %fd1;
	{ // callseq 15, 0
	.param .b64 param0;
	st.param.f64 	[param0], %fd28;
	.param .b64 param1;
	st.param.f64 	[param1], 0d4008000000000000;
	.param .b64 retval0;
	call.uni (retval0), 
	__internal_accurate_pow, 
	(
	param0, 
	param1
	);
	ld.param.f64 	%fd252, [retval0];
	} // callseq 15
	setp.lt.s32 	%p173, %r11, 0;
	neg.f64 	%fd254, %fd252;
	selp.f64 	%fd255, %fd254, %fd252, %p172;
	selp.f64 	%fd304, %fd255, %fd252, %p173;
	add.f64 	%fd256, %fd1, 0d4008000000000000;
	{
	.reg .b32 %temp; 
	mov.b64 	{%temp, %r222}, %fd256;
	}
	and.b32  	%r223, %r222, 2146435072;
	setp.ne.s32 	%p174, %r223, 2146435072;
	@%p174 bra 	$L__BB0_68;
	setp.num.f64 	%p175, %fd1, %fd1;
	@%p175 bra 	$L__BB0_66;
	mov.f64 	%fd257, 0d4008000000000000;
	add.rn.f64 	%fd304, %fd1, %fd257;
	bra.uni 	$L__BB0_68;
$L__BB0_32:
	setp.eq.s32 	%p12, %r51, 13;
	@%p12 bra 	$L__BB0_69;
	setp.eq.s32 	%p13, %r51, 14;
	@%p13 bra 	$L__BB0_80;
	setp.eq.s32 	%p14, %r51, 15;
	@%p14 bra 	$L__BB0_35;
	bra.uni 	$L__BB0_145;
$L__BB0_35:
	{
	.reg .b32 %temp; 
	mov.b64 	{%temp, %r24}, %fd1;
	}
	mov.f64 	%fd205, 0d4000000000000000;
	{
	.reg .b32 %temp; 
	mov.b64 	{%temp, %r166}, %fd205;
	}
	and.b32  	%r26, %r166, 2146435072;
	setp.eq.s32 	%p124, %r26, 1062207488;
	abs.f64 	%fd54, %fd1;
	{ // callseq 10, 0
	.param .b64 param0;
	st.param.f64 	[param0], %fd54;
	.param .b64 param1;
	st.param.f64 	[param1], 0d4000000000000000;
	.param .b64 retval0;
	call.uni (retval0), 
	__internal_accurate_pow, 
	(
	param0, 
	param1
	);
	ld.param.f64 	%fd206, [retval0];
	} // callseq 10
	setp.lt.s32 	%p125, %r24, 0;
	neg.f64 	%fd208, %fd206;
	selp.f64 	%fd209, %fd208, %fd206, %p124;
	selp.f64 	%fd309, %fd209, %fd206, %p125;
	add.f64 	%fd210, %fd1, 0d4000000000000000;
	{
	.reg .b32 %temp; 
	mov.b64 	{%temp, %r167}, %fd210;
	}
	and.b32  	%r168, %r167, 2146435072;
	setp.ne.s32 	%p126, %r168, 2146435072;
	@%p126 bra 	$L__BB0_93;
	setp.num.f64 	%p127, %fd1, %fd1;
	@%p127 bra 	$L__BB0_91;
	mov.f64 	%fd211, 0d4000000000000000;
	add.rn.f64 	%fd309, %fd1, %fd211;
	bra.uni 	$L__BB0_93;
$L__BB0_38:
	setp.gt.s32 	%p5, %r51, 17;
	@%p5 bra 	$L__BB0_42;
	setp.eq.s32 	%p9, %r51, 16;
	@%p9 bra 	$L__BB0_94;
	setp.eq.s32 	%p10, %r51, 17;
	@%p10 bra 	$L__BB0_41;
	bra.uni 	$L__BB0_145;
$L__BB0_41:
	mul.f64 	%fd181, %fd1, %fd1;
	mul.f64 	%fd182, %fd1, 0d4008000000000000;
	mul.f64 	%fd183, %fd1, %fd182;
	fma.rn.f64 	%fd184, %fd1, %fd181, %fd183;
	sub.f64 	%fd185, %fd184, %fd1;
	add.f64 	%fd320, %fd185, 0d4014000000000000;
	bra.uni 	$L__BB0_145;
$L__BB0_42:
	setp.eq.s32 	%p6, %r51, 18;
	@%p6 bra 	$L__BB0_105;
	setp.eq.s32 	%p7, %r51, 19;
	@%p7 bra 	$L__BB0_116;
	setp.eq.s32 	%p8, %r51, 20;
	@%p8 bra 	$L__BB0_45;
	bra.uni 	$L__BB0_145;
$L__BB0_45:
	{
	.reg .b32 %temp; 
	mov.b64 	{%temp, %r44}, %fd1;
	}
	mov.f64 	%fd113, 0d4020000000000000;
	{
	.reg .b32 %temp; 
	mov.b64 	{%temp, %r56}, %fd113;
	}
	and.b32  	%r46, %r56, 2146435072;
	setp.eq.s32 	%p30, %r46, 1071644672;
	abs.f64 	%fd96, %fd1;
	{ // callseq 0, 0
	.param .b64 param0;
	st.param.f64 	[param0], %fd96;
	.param .b64 param1;
	st.param.f64 	[param1], 0d4020000000000000;
	.param .b64 retval0;
	call.uni (retval0), 
	__internal_accurate_pow, 
	(
	param0, 
	param1
	);
	ld.param.f64 	%fd114, [retval0];
	} // callseq 0
	setp.lt.s32 	%p31, %r44, 0;
	neg.f64 	%fd116, %fd114;
	selp.f64 	%fd117, %fd116, %fd114, %p30;
	selp.f64 	%fd317, %fd117, %fd114, %p31;
	add.f64 	%fd118, %fd1, 0d4020000000000000;
	{
	.reg .b32 %temp; 
	mov.b64 	{%temp, %r57}, %fd118;
	}
	and.b32  	%r58, %r57, 2146435072;
	setp.ne.s32 	%p32, %r58, 2146435072;
	@%p32 bra 	$L__BB0_134;
	setp.num.f64 	%p33, %fd1, %fd1;
	@%p33 bra 	$L__BB0_132;
	mov.f64 	%fd119, 0d4020000000000000;
	add.rn.f64 	%fd317, %fd1, %fd119;
	bra.uni 	$L__BB0_134;
$L__BB0_48:
	rcp.rn.f64 	%fd320, %fd1;
	bra.uni 	$L__BB0_145;
$L__BB0_49:
	mul.f64 	%fd300, %fd1, %fd1;
	mul.f64 	%fd320, %fd1, %fd300;
	bra.uni 	$L__BB0_145;
$L__BB0_50:
	{
	.reg .b32 %temp; 
	mov.b64 	{%temp, %r2}, %fd1;
	}
	mov.f64 	%fd293, 0d4010000000000000;
	{
	.reg .b32 %temp; 
	mov.b64 	{%temp, %r254}, %fd293;
	}
	and.b32  	%r4, %r254, 2146435072;
	setp.eq.s32 	%p202, %r4, 1072693248;
	abs.f64 	%fd5, %fd1;
	{ // callseq 18, 0
	.param .b64 param0;
	st.param.f64 	[param0], %fd5;
	.param .b64 param1;
	st.param.f64 	[param1], 0d4010000000000000;
	.param .b64 retval0;
	call.uni (retval0), 
	__internal_accurate_pow, 
	(
	param0, 
	param1
	);
	ld.param.f64 	%fd294, [retval0];
	} // callseq 18
	setp.lt.s32 	%p203, %r2, 0;
	neg.f64 	%fd296, %fd294;
	selp.f64 	%fd297, %fd296, %fd294, %p202;
	selp.f64 	%fd301, %fd297, %fd294, %p203;
	add.f64 	%fd298, %fd1, 0d4010000000000000;
	{
	.reg .b32 %temp; 
	mov.b64 	{%temp, %r255}, %fd298;
	}
	and.b32  	%r256, %r255, 2146435072;
	setp.ne.s32 	%p204, %r256, 2146435072;
	@%p204 bra 	$L__BB0_55;
	setp.num.f64 	%p205, %fd1, %fd1;
	@%p205 bra 	$L__BB0_53;
	mov.f64 	%fd299, 0d4010000000000000;
	add.rn.f64 	%fd301, %fd1, %fd299;
	bra.uni 	$L__BB0_55;
$L__BB0_53:
	setp.neu.f64 	%p206, %fd5, 0d7FF0000000000000;
	@%p206 bra 	$L__BB0_55;
	setp.lt.s32 	%p207, %r2, 0;
	setp.eq.s32 	%p208, %r4, 1072693248;
	setp.lt.s32 	%p209, %r254, 0;
	selp.b32 	%r258, 0, 2146435072, %p209;
	and.b32  	%r259, %r254, 2147483647;
	setp.ne.s32 	%p210, %r259, 1071644672;
	or.b32  	%r260, %r258, -2147483648;
	selp.b32 	%r261, %r260, %r258, %p210;
	selp.b32 	%r262, %r261, %r258, %p208;
	selp.b32 	%r263, %r262, %r258, %p207;
	mov.b32 	%r264, 0;
	mov.b64 	%fd301, {%r264, %r263};
$L__BB0_55:
	setp.eq.f64 	%p211, %fd1, 0d3FF0000000000000;
	selp.f64 	%fd320, 0d3FF0000000000000, %fd301, %p211;
	bra.uni 	$L__BB0_145;
$L__BB0_56:
	setp.neu.f64 	%p196, %fd11, 0d7FF0000000000000;
	@%p196 bra 	$L__BB0_58;
	setp.lt.s32 	%p197, %r5, 0;
	setp.eq.s32 	%p198, %r7, 1074790400;
	setp.lt.s32 	%p199, %r243, 0;
	selp.b32 	%r247, 0, 2146435072, %p199;
	and.b32  	%r248, %r243, 2147483647;
	setp.ne.s32 	%p200, %r248, 1071644672;
	or.b32  	%r249, %r247, -2147483648;
	selp.b32 	%r250, %r249, %r247, %p200;
	selp.b32 	%r251, %r250, %r247, %p198;
	selp.b32 	%r252, %r251, %r247, %p197;
	mov.b32 	%r253, 0;
	mov.b64 	%fd302, {%r253, %r252};
$L__BB0_58:
	setp.eq.f64 	%p201, %fd1, 0d3FF0000000000000;
	selp.f64 	%fd320, 0d3FF0000000000000, %fd302, %p201;
	bra.uni 	$L__BB0_145;
$L__BB0_59:
	add.f64 	%fd285, %fd1, %fd1;
	fma.rn.f64 	%fd320, %fd1, %fd285, %fd1;
	bra.uni 	$L__BB0_145;
$L__BB0_60:
	setp.neu.f64 	%p186, %fd18, 0d7FF0000000000000;
	@%p186 bra 	$L__BB0_62;
	setp.lt.s32 	%p187, %r8, 0;
	setp.eq.s32 	%p188, %r10, 1073741824;
	setp.lt.s32 	%p189, %r232, 0;
	selp.b32 	%r236, 0, 2146435072, %p189;
	and.b32  	%r237, %r232, 2147483647;
	setp.ne.s32 	%p190, %r237, 1071644672;
	or.b32  	%r238, %r236, -2147483648;
	selp.b32 	%r239, %r238, %r236, %p190;
	selp.b32 	%r240, %r239, %r236, %p188;
	selp.b32 	%r241, %r240, %r236, %p187;
	mov.b32 	%r242, 0;
	mov.b64 	%fd303, {%r242, %r241};
$L__BB0_62:
	setp.eq.f64 	%p191, %fd1, 0d3FF0000000000000;
	add.f64 	%fd281, %fd303, %fd303;
	selp.f64 	%fd282, 0d4000000000000000, %fd281, %p191;
	mul.f64 	%fd283, %fd1, 0dC008000000000000;
	fma.rn.f64 	%fd284, %fd1, %fd283, %fd1;
	add.f64 	%fd320, %fd284, %fd282;
	bra.uni 	$L__BB0_145;
$L__BB0_63:
	mul.f64 	%fd271, %fd1, 0d4014000000000000;
	mul.f64 	%fd272, %fd1, 0dC010000000000000;
	fma.rn.f64 	%fd273, %fd1, %fd271, %fd272;
	add.f64 	%fd320, %fd273, 0d3FF0000000000000;
	bra.uni 	$L__BB0_145;
$L__BB0_64:
	mul.f64 	%fd269, %fd1, 0d4018000000000000;
	fma.rn.f64 	%fd270, %fd1, %fd1, %fd269;
	add.f64 	%fd320, %fd270, 0d4022000000000000;
	bra.uni 	$L__BB0_145;
$L__BB0_65:
	mul.f64 	%fd262, %fd1, 0d4008000000000000;
	mul.f64 	%fd263, %fd1, %fd262;
	add.f64 	%fd264, %fd1, %fd1;
	sub.f64 	%fd265, %fd263, %fd264;
	add.f64 	%fd320, %fd265, 0d401C000000000000;
	bra.uni 	$L__BB0_145;
$L__BB0_66:
	setp.neu.f64 	%p176, %fd28, 0d7FF0000000000000;
	@%p176 bra 	$L__BB0_68;
	setp.lt.s32 	%p177, %r11, 0;
	setp.eq.s32 	%p178, %r13, 1073741824;
	setp.lt.s32 	%p179, %r221, 0;
	selp.b32 	%r225, 0, 2146435072, %p179;
	and.b32  	%r226, %r221, 2147483647;
	setp.ne.s32 	%p180, %r226, 1071644672;
	or.b32  	%r227, %r225, -2147483648;
	selp.b32 	%r228, %r227, %r225, %p180;
	selp.b32 	%r229, %r228, %r225, %p178;
	selp.b32 	%r230, %r229, %r225, %p177;
	mov.b32 	%r231, 0;
	mov.b64 	%fd304, {%r231, %r230};
$L__BB0_68:
	setp.eq.f64 	%p181, %fd1, 0d3FF0000000000000;
	selp.f64 	%fd258, 0d3FF0000000000000, %fd304, %p181;
	mul.f64 	%fd259, %fd1, %fd1;
	sub.f64 	%fd260, %fd258, %fd259;
	add.f64 	%fd261, %fd1, %fd260;
	add.f64 	%fd320, %fd261, 0dBFF0000000000000;
	bra.uni 	$L__BB0_145;
$L__BB0_69:
	{
	.reg .b32 %temp; 
	mov.b64 	{%temp, %r14}, %fd1;
	}
	mov.f64 	%fd232, 0d4010000000000000;
	{
	.reg .b32 %temp; 
	mov.b64 	{%temp, %r199}, %fd232;
	}
	and.b32  	%r16, %r199, 2146435072;
	setp.eq.s32 	%p153, %r16, 1072693248;
	abs.f64 	%fd34, %fd1;
	{ // callseq 13, 0
	.param .b64 param0;
	st.param.f64 	[param0], %fd34;
	.param .b64 param1;
	st.param.f64 	[param1], 0d4010000000000000;
	.param .b64 retval0;
	call.uni (retval0), 
	__internal_accurate_pow, 
	(
	param0, 
	param1
	);
	ld.param.f64 	%fd233, [retval0];
	} // callseq 13
	setp.lt.s32 	%p154, %r14, 0;
	neg.f64 	%fd235, %fd233;
	selp.f64 	%fd236, %fd235, %fd233, %p153;
	selp.f64 	%fd305, %fd236, %fd233, %p154;
	add.f64 	%fd237, %fd1, 0d4010000000000000;
	{
	.reg .b32 %temp; 
	mov.b64 	{%temp, %r200}, %fd237;
	}
	and.b32  	%r201, %r200, 2146435072;
	setp.ne.s32 	%p155, %r201, 2146435072;
	@%p155 bra 	$L__BB0_74;
	setp.num.f64 	%p156, %fd1, %fd1;
	@%p156 bra 	$L__BB0_72;
	mov.f64 	%fd238, 0d4010000000000000;
	add.rn.f64 	%fd305, %fd1, %fd238;
	bra.uni 	$L__BB0_74;
$L__BB0_72:
	setp.neu.f64 	%p157, %fd34, 0d7FF0000000000000;
	@%p157 bra 	$L__BB0_74;
	setp.lt.s32 	%p158, %r14, 0;
	setp.eq.s32 	%p159, %r16, 1072693248;
	setp.lt.s32 	%p160, %r199, 0;
	selp.b32 	%r203, 0, 2146435072, %p160;
	and.b32  	%r204, %r199, 2147483647;
	setp.ne.s32 	%p161, %r204, 1071644672;
	or.b32  	%r205, %r203, -2147483648;
	selp.b32 	%r206, %r205, %r203, %p161;
	selp.b32 	%r207, %r206, %r203, %p159;
	selp.b32 	%r208, %r207, %r203, %p158;
	mov.b32 	%r209, 0;
	mov.b64 	%fd305, {%r209, %r208};
$L__BB0_74:
	setp.lt.s32 	%p162, %r14, 0;
	mov.f64 	%fd239, 0d4008000000000000;
	{
	.reg .b32 %temp; 
	mov.b64 	{%temp, %r210}, %fd239;
	}
	and.b32  	%r18, %r210, 2146435072;
	setp.eq.s32 	%p163, %r18, 1073741824;
	{ // callseq 14, 0
	.param .b64 param0;
	st.param.f64 	[param0], %fd34;
	.param .b64 param1;
	st.param.f64 	[param1], 0d4008000000000000;
	.param .b64 retval0;
	call.uni (retval0), 
	__internal_accurate_pow, 
	(
	param0, 
	param1
	);
	ld.param.f64 	%fd240, [retval0];
	} // callseq 14
	neg.f64 	%fd242, %fd240;
	selp.f64 	%fd243, %fd242, %fd240, %p163;
	selp.f64 	%fd306, %fd243, %fd240, %p162;
	add.f64 	%fd244, %fd1, 0d4008000000000000;
	{
	.reg .b32 %temp; 
	mov.b64 	{%temp, %r211}, %fd244;
	}
	and.b32  	%r212, %r211, 2146435072;
	setp.ne.s32 	%p164, %r212, 2146435072;
	@%p164 bra 	$L__BB0_79;
	setp.num.f64 	%p165, %fd1, %fd1;
	@%p165 bra 	$L__BB0_77;
	mov.f64 	%fd245, 0d4008000000000000;
	add.rn.f64 	%fd306, %fd1, %fd245;
	bra.uni 	$L__BB0_79;
$L__BB0_77:
	setp.neu.f64 	%p166, %fd34, 0d7FF0000000000000;
	@%p166 bra 	$L__BB0_79;
	setp.eq.s32 	%p167, %r18, 1073741824;
	setp.lt.s32 	%p168, %r14, 0;
	setp.lt.s32 	%p169, %r210, 0;
	selp.b32 	%r214, 0, 2146435072, %p169;
	and.b32  	%r215, %r210, 2147483647;
	setp.ne.s32 	%p170, %r215, 1071644672;
	or.b32  	%r216, %r214, -2147483648;
	selp.b32 	%r217, %r216, %r214, %p170;
	selp.b32 	%r218, %r217, %r214, %p167;
	selp.b32 	%r219, %r218, %r214, %p168;
	mov.b32 	%r220, 0;
	mov.b64 	%fd306, {%r220, %r219};
$L__BB0_79:
	setp.eq.f64 	%p171, %fd1, 0d3FF0000000000000;
	add.f64 	%fd246, %fd306, %fd306;
	sub.f64 	%fd247, %fd305, %fd246;
	selp.f64 	%fd248, 0dBFF0000000000000, %fd247, %p171;
	fma.rn.f64 	%fd249, %fd1, %fd1, %fd248;
	sub.f64 	%fd250, %fd249, %fd1;
	add.f64 	%fd320, %fd250, 0d4008000000000000;
	bra.uni 	$L__BB0_145;
$L__BB0_80:
	{
	.reg .b32 %temp; 
	mov.b64 	{%temp, %r19}, %fd1;
	}
	mov.f64 	%fd214, 0d4014000000000000;
	{
	.reg .b32 %temp; 
	mov.b64 	{%temp, %r177}, %fd214;
	}
	and.b32  	%r21, %r177, 2146435072;
	setp.eq.s32 	%p134, %r21, 1074790400;
	abs.f64 	%fd44, %fd1;
	{ // callseq 11, 0
	.param .b64 param0;
	st.param.f64 	[param0], %fd44;
	.param .b64 param1;
	st.param.f64 	[param1], 0d4014000000000000;
	.param .b64 retval0;
	call.uni (retval0), 
	__internal_accurate_pow, 
	(
	param0, 
	param1
	);
	ld.param.f64 	%fd215, [retval0];
	} // callseq 11
	setp.lt.s32 	%p135, %r19, 0;
	neg.f64 	%fd217, %fd215;
	selp.f64 	%fd218, %fd217, %fd215, %p134;
	selp.f64 	%fd307, %fd218, %fd215, %p135;
	add.f64 	%fd219, %fd1, 0d4014000000000000;
	{
	.reg .b32 %temp; 
	mov.b64 	{%temp, %r178}, %fd219;
	}
	and.b32  	%r179, %r178, 2146435072;
	setp.ne.s32 	%p136, %r179, 2146435072;
	@%p136 bra 	$L__BB0_85;
	setp.num.f64 	%p137, %fd1, %fd1;
	@%p137 bra 	$L__BB0_83;
	mov.f64 	%fd220, 0d4014000000000000;
	add.rn.f64 	%fd307, %fd1, %fd220;
	bra.uni 	$L__BB0_85;
$L__BB0_83:
	setp.neu.f64 	%p138, %fd44, 0d7FF0000000000000;
	@%p138 bra 	$L__BB0_85;
	setp.lt.s32 	%p139, %r19, 0;
	setp.eq.s32 	%p140, %r21, 1074790400;
	setp.lt.s32 	%p141, %r177, 0;
	selp.b32 	%r181, 0, 2146435072, %p141;
	and.b32  	%r182, %r177, 2147483647;
	setp.ne.s32 	%p142, %r182, 1071644672;
	or.b32  	%r183, %r181, -2147483648;
	selp.b32 	%r184, %r183, %r181, %p142;
	selp.b32 	%r185, %r184, %r181, %p140;
	selp.b32 	%r186, %r185, %r181, %p139;
	mov.b32 	%r187, 0;
	mov.b64 	%fd307, {%r187, %r186};
$L__BB0_85:
	setp.lt.s32 	%p143, %r19, 0;
	mov.f64 	%fd221, 0d4008000000000000;
	{
	.reg .b32 %temp; 
	mov.b64 	{%temp, %r188}, %fd221;
	}
	and.b32  	%r23, %r188, 2146435072;
	setp.eq.s32 	%p144, %r23, 1073741824;
	{ // callseq 12, 0
	.param .b64 param0;
	st.param.f64 	[param0], %fd44;
	.param .b64 param1;
	st.param.f64 	[param1], 0d4008000000000000;
	.param .b64 retval0;
	call.uni (retval0), 
	__internal_accurate_pow, 
	(
	param0, 
	param1
	);
	ld.param.f64 	%fd222, [retval0];
	} // callseq 12
	neg.f64 	%fd224, %fd222;
	selp.f64 	%fd225, %fd224, %fd222, %p144;
	selp.f64 	%fd308, %fd225, %fd222, %p143;
	add.f64 	%fd226, %fd1, 0d4008000000000000;
	{
	.reg .b32 %temp; 
	mov.b64 	{%temp, %r189}, %fd226;
	}
	and.b32  	%r190, %r189, 2146435072;
	setp.ne.s32 	%p145, %r190, 2146435072;
	@%p145 bra 	$L__BB0_90;
	setp.num.f64 	%p146, %fd1, %fd1;
	@%p146 bra 	$L__BB0_88;
	mov.f64 	%fd227, 0d4008000000000000;
	add.rn.f64 	%fd308, %fd1, %fd227;
	bra.uni 	$L__BB0_90;
$L__BB0_88:
	setp.neu.f64 	%p147, %fd44, 0d7FF0000000000000;
	@%p147 bra 	$L__BB0_90;
	setp.eq.s32 	%p148, %r23, 1073741824;
	setp.lt.s32 	%p149, %r19, 0;
	setp.lt.s32 	%p150, %r188, 0;
	selp.b32 	%r192, 0, 2146435072, %p150;
	and.b32  	%r193, %r188, 2147483647;
	setp.ne.s32 	%p151, %r193, 1071644672;
	or.b32  	%r194, %r192, -2147483648;
	selp.b32 	%r195, %r194, %r192, %p151;
	selp.b32 	%r196, %r195, %r192, %p148;
	selp.b32 	%r197, %r196, %r192, %p149;
	mov.b32 	%r198, 0;
	mov.b64 	%fd308, {%r198, %r197};
$L__BB0_90:
	setp.eq.f64 	%p152, %fd1, 0d3FF0000000000000;
	mul.f64 	%fd228, %fd308, 0dC008000000000000;
	fma.rn.f64 	%fd229, %fd307, 0d4000000000000000, %fd228;
	selp.f64 	%fd230, 0dBFF0000000000000, %fd229, %p152;
	add.f64 	%fd231, %fd1, %fd230;
	add.f64 	%fd320, %fd231, 0dC014000000000000;
	bra.uni 	$L__BB0_145;
$L__BB0_91:
	setp.neu.f64 	%p128, %fd54, 0d7FF0000000000000;
	@%p128 bra 	$L__BB0_93;
	setp.lt.s32 	%p129, %r24, 0;
	setp.eq.s32 	%p130, %r26, 1062207488;
	setp.lt.s32 	%p131, %r166, 0;
	selp.b32 	%r170, 0, 2146435072, %p131;
	and.b32  	%r171, %r166, 2147483647;
	setp.ne.s32 	%p132, %r171, 1071644672;
	or.b32  	%r172, %r170, -2147483648;
	selp.b32 	%r173, %r172, %r170, %p132;
	selp.b32 	%r174, %r173, %r170, %p130;
	selp.b32 	%r175, %r174, %r170, %p129;
	mov.b32 	%r176, 0;
	mov.b64 	%fd309, {%r176, %r175};
$L__BB0_93:
	setp.eq.f64 	%p133, %fd1, 0d3FF0000000000000;
	selp.f64 	%fd212, 0d3FF0000000000000, %fd309, %p133;
	fma.rn.f64 	%fd213, %fd1, 0d4000000000000000, %fd212;
	add.f64 	%fd320, %fd213, 0d3FF0000000000000;
	bra.uni 	$L__BB0_145;
$L__BB0_94:
	{
	.reg .b32 %temp; 
	mov.b64 	{%temp, %r27}, %fd1;
	}
	mov.f64 	%fd186, 0d4010000000000000;
	{
	.reg .b32 %temp; 
	mov.b64 	{%temp, %r144}, %fd186;
	}
	and.b32  	%r29, %r144, 2146435072;
	setp.eq.s32 	%p105, %r29, 1072693248;
	abs.f64 	%fd60, %fd1;
	{ // callseq 8, 0
	.param .b64 param0;
	st.param.f64 	[param0], %fd60;
	.param .b64 param1;
	st.param.f64 	[param1], 0d4010000000000000;
	.param .b64 retval0;
	call.uni (retval0), 
	__internal_accurate_pow, 
	(
	param0, 
	param1
	);
	ld.param.f64 	%fd187, [retval0];
	} // callseq 8
	setp.lt.s32 	%p106, %r27, 0;
	neg.f64 	%fd189, %fd187;
	selp.f64 	%fd190, %fd189, %fd187, %p105;
	selp.f64 	%fd310, %fd190, %fd187, %p106;
	add.f64 	%fd191, %fd1, 0d4010000000000000;
	{
	.reg .b32 %temp; 
	mov.b64 	{%temp, %r145}, %fd191;
	}
	and.b32  	%r146, %r145, 2146435072;
	setp.ne.s32 	%p107, %r146, 2146435072;
	@%p107 bra 	$L__BB0_99;
	setp.num.f64 	%p108, %fd1, %fd1;
	@%p108 bra 	$L__BB0_97;
	mov.f64 	%fd192, 0d4010000000000000;
	add.rn.f64 	%fd310, %fd1, %fd192;
	bra.uni 	$L__BB0_99;
$L__BB0_97:
	setp.neu.f64 	%p109, %fd60, 0d7FF0000000000000;
	@%p109 bra 	$L__BB0_99;
	setp.lt.s32 	%p110, %r27, 0;
	setp.eq.s32 	%p111, %r29, 1072693248;
	setp.lt.s32 	%p112, %r144, 0;
	selp.b32 	%r148, 0, 2146435072, %p112;
	and.b32  	%r149, %r144, 2147483647;
	setp.ne.s32 	%p113, %r149, 1071644672;
	or.b32  	%r150, %r148, -2147483648;
	selp.b32 	%r151, %r150, %r148, %p113;
	selp.b32 	%r152, %r151, %r148, %p111;
	selp.b32 	%r153, %r152, %r148, %p110;
	mov.b32 	%r154, 0;
	mov.b64 	%fd310, {%r154, %r153};
$L__BB0_99:
	setp.lt.s32 	%p114, %r27, 0;
	mov.f64 	%fd193, 0d4000000000000000;
	{
	.reg .b32 %temp; 
	mov.b64 	{%temp, %r155}, %fd193;
	}
	and.b32  	%r31, %r155, 2146435072;
	setp.eq.s32 	%p115, %r31, 1062207488;
	{ // callseq 9, 0
	.param .b64 param0;
	st.param.f64 	[param0], %fd60;
	.param .b64 param1;
	st.param.f64 	[param1], 0d4000000000000000;
	.param .b64 retval0;
	call.uni (retval0), 
	__internal_accurate_pow, 
	(
	param0, 
	param1
	);
	ld.param.f64 	%fd194, [retval0];
	} // callseq 9
	neg.f64 	%fd196, %fd194;
	selp.f64 	%fd197, %fd196, %fd194, %p115;
	selp.f64 	%fd311, %fd197, %fd194, %p114;
	add.f64 	%fd198, %fd1, 0d4000000000000000;
	{
	.reg .b32 %temp; 
	mov.b64 	{%temp, %r156}, %fd198;
	}
	and.b32  	%r157, %r156, 2146435072;
	setp.ne.s32 	%p116, %r157, 2146435072;
	@%p116 bra 	$L__BB0_104;
	setp.num.f64 	%p117, %fd1, %fd1;
	@%p117 bra 	$L__BB0_102;
	mov.f64 	%fd199, 0d4000000000000000;
	add.rn.f64 	%fd311, %fd1, %fd199;
	bra.uni 	$L__BB0_104;
$L__BB0_102:
	setp.neu.f64 	%p118, %fd60, 0d7FF0000000000000;
	@%p118 bra 	$L__BB0_104;
	setp.eq.s32 	%p119, %r31, 1062207488;
	setp.lt.s32 	%p120, %r27, 0;
	setp.lt.s32 	%p121, %r155, 0;
	selp.b32 	%r159, 0, 2146435072, %p121;
	and.b32  	%r160, %r155, 2147483647;
	setp.ne.s32 	%p122, %r160, 1071644672;
	or.b32  	%r161, %r159, -2147483648;
	selp.b32 	%r162, %r161, %r159, %p122;
	selp.b32 	%r163, %r162, %r159, %p119;
	selp.b32 	%r164, %r163, %r159, %p120;
	mov.b32 	%r165, 0;
	mov.b64 	%fd311, {%r165, %r164};
$L__BB0_104:
	setp.eq.f64 	%p123, %fd1, 0d3FF0000000000000;
	add.f64 	%fd200, %fd311, %fd311;
	mul.f64 	%fd201, %fd310, 0d4010000000000000;
	sub.f64 	%fd202, %fd201, %fd200;
	selp.f64 	%fd203, 0d4000000000000000, %fd202, %p123;
	fma.rn.f64 	%fd204, %fd1, 0d4018000000000000, %fd203;
	add.f64 	%fd320, %fd204, 0dC008000000000000;
	bra.uni 	$L__BB0_145;
$L__BB0_105:
	{
	.reg .b32 %temp; 
	mov.b64 	{%temp, %r32}, %fd1;
	}
	mov.f64 	%fd163, 0d4018000000000000;
	{
	.reg .b32 %temp; 
	mov.b64 	{%temp, %r122}, %fd163;
	}
	and.b32  	%r34, %r122, 2146435072;
	setp.eq.s32 	%p86, %r34, 1073741824;
	abs.f64 	%fd71, %fd1;
	{ // callseq 6, 0
	.param .b64 param0;
	st.param.f64 	[param0], %fd71;
	.param .b64 param1;
	st.param.f64 	[param1], 0d4018000000000000;
	.param .b64 retval0;
	call.uni (retval0), 
	__internal_accurate_pow, 
	(
	param0, 
	param1
	);
	ld.param.f64 	%fd164, [retval0];
	} // callseq 6
	setp.lt.s32 	%p87, %r32, 0;
	neg.f64 	%fd166, %fd164;
	selp.f64 	%fd167, %fd166, %fd164, %p86;
	selp.f64 	%fd312, %fd167, %fd164, %p87;
	add.f64 	%fd168, %fd1, 0d4018000000000000;
	{
	.reg .b32 %temp; 
	mov.b64 	{%temp, %r123}, %fd168;
	}
	and.b32  	%r124, %r123, 2146435072;
	setp.ne.s32 	%p88, %r124, 2146435072;
	@%p88 bra 	$L__BB0_110;
	setp.num.f64 	%p89, %fd1, %fd1;
	@%p89 bra 	$L__BB0_108;
	mov.f64 	%fd169, 0d4018000000000000;
	add.rn.f64 	%fd312, %fd1, %fd169;
	bra.uni 	$L__BB0_110;
$L__BB0_108:
	setp.neu.f64 	%p90, %fd71, 0d7FF0000000000000;
	@%p90 bra 	$L__BB0_110;
	setp.lt.s32 	%p91, %r32, 0;
	setp.eq.s32 	%p92, %r34, 1073741824;
	setp.lt.s32 	%p93, %r122, 0;
	selp.b32 	%r126, 0, 2146435072, %p93;
	and.b32  	%r127, %r122, 2147483647;
	setp.ne.s32 	%p94, %r127, 1071644672;
	or.b32  	%r128, %r126, -2147483648;
	selp.b32 	%r129, %r128, %r126, %p94;
	selp.b32 	%r130, %r129, %r126, %p92;
	selp.b32 	%r131, %r130, %r126, %p91;
	mov.b32 	%r132, 0;
	mov.b64 	%fd312, {%r132, %r131};
$L__BB0_110:
	setp.lt.s32 	%p95, %r32, 0;
	mov.f64 	%fd170, 0d4010000000000000;
	{
	.reg .b32 %temp; 
	mov.b64 	{%temp, %r133}, %fd170;
	}
	and.b32  	%r36, %r133, 2146435072;
	setp.eq.s32 	%p96, %r36, 1072693248;
	{ // callseq 7, 0
	.param .b64 param0;
	st.param.f64 	[param0], %fd71;
	.param .b64 param1;
	st.param.f64 	[param1], 0d4010000000000000;
	.param .b64 retval0;
	call.uni (retval0), 
	__internal_accurate_pow, 
	(
	param0, 
	param1
	);
	ld.param.f64 	%fd171, [retval0];
	} // callseq 7
	neg.f64 	%fd173, %fd171;
	selp.f64 	%fd174, %fd173, %fd171, %p96;
	selp.f64 	%fd313, %fd174, %fd171, %p95;
	add.f64 	%fd175, %fd1, 0d4010000000000000;
	{
	.reg .b32 %temp; 
	mov.b64 	{%temp, %r134}, %fd175;
	}
	and.b32  	%r135, %r134, 2146435072;
	setp.ne.s32 	%p97, %r135, 2146435072;
	@%p97 bra 	$L__BB0_115;
	setp.num.f64 	%p98, %fd1, %fd1;
	@%p98 bra 	$L__BB0_113;
	mov.f64 	%fd176, 0d4010000000000000;
	add.rn.f64 	%fd313, %fd1, %fd176;
	bra.uni 	$L__BB0_115;
$L__BB0_113:
	setp.neu.f64 	%p99, %fd71, 0d7FF0000000000000;
	@%p99 bra 	$L__BB0_115;
	setp.eq.s32 	%p100, %r36, 1072693248;
	setp.lt.s32 	%p101, %r32, 0;
	setp.lt.s32 	%p102, %r133, 0;
	selp.b32 	%r137, 0, 2146435072, %p102;
	and.b32  	%r138, %r133, 2147483647;
	setp.ne.s32 	%p103, %r138, 1071644672;
	or.b32  	%r139, %r137, -2147483648;
	selp.b32 	%r140, %r139, %r137, %p103;
	selp.b32 	%r141, %r140, %r137, %p100;
	selp.b32 	%r142, %r141, %r137, %p101;
	mov.b32 	%r143, 0;
	mov.b64 	%fd313, {%r143, %r142};
$L__BB0_115:
	setp.eq.f64 	%p104, %fd1, 0d3FF0000000000000;
	mul.f64 	%fd177, %fd313, 0dC010000000000000;
	fma.rn.f64 	%fd178, %fd312, 0d4000000000000000, %fd177;
	selp.f64 	%fd179, 0dC000000000000000, %fd178, %p104;
	fma.rn.f64 	%fd180, %fd1, %fd1, %fd179;
	add.f64 	%fd320, %fd180, 0dBFF0000000000000;
	bra.uni 	$L__BB0_145;
$L__BB0_116:
	{
	.reg .b32 %temp; 
	mov.b64 	{%temp, %r37}, %fd1;
	}
	mov.f64 	%fd138, 0d401C000000000000;
	{
	.reg .b32 %temp; 
	mov.b64 	{%temp, %r89}, %fd138;
	}
	and.b32  	%r39, %r89, 2146435072;
	setp.eq.s32 	%p58, %r39, 1074790400;
	abs.f64 	%fd81, %fd1;
	{ // callseq 3, 0
	.param .b64 param0;
	st.param.f64 	[param0], %fd81;
	.param .b64 param1;
	st.param.f64 	[param1], 0d401C000000000000;
	.param .b64 retval0;
	call.uni (retval0), 
	__internal_accurate_pow, 
	(
	param0, 
	param1
	);
	ld.param.f64 	%fd139, [retval0];
	} // callseq 3
	setp.lt.s32 	%p59, %r37, 0;
	neg.f64 	%fd141, %fd139;
	selp.f64 	%fd142, %fd141, %fd139, %p58;
	selp.f64 	%fd314, %fd142, %fd139, %p59;
	add.f64 	%fd143, %fd1, 0d401C000000000000;
	{
	.reg .b32 %temp; 
	mov.b64 	{%temp, %r90}, %fd143;
	}
	and.b32  	%r91, %r90, 2146435072;
	setp.ne.s32 	%p60, %r91, 2146435072;
	@%p60 bra 	$L__BB0_121;
	setp.num.f64 	%p61, %fd1, %fd1;
	@%p61 bra 	$L__BB0_119;
	mov.f64 	%fd144, 0d401C000000000000;
	add.rn.f64 	%fd314, %fd1, %fd144;
	bra.uni 	$L__BB0_121;
$L__BB0_119:
	setp.neu.f64 	%p62, %fd81, 0d7FF0000000000000;
	@%p62 bra 	$L__BB0_121;
	setp.lt.s32 	%p63, %r37, 0;
	setp.eq.s32 	%p64, %r39, 1074790400;
	setp.lt.s32 	%p65, %r89, 0;
	selp.b32 	%r93, 0, 2146435072, %p65;
	and.b32  	%r94, %r89, 2147483647;
	setp.ne.s32 	%p66, %r94, 1071644672;
	or.b32  	%r95, %r93, -2147483648;
	selp.b32 	%r96, %r95, %r93, %p66;
	selp.b32 	%r97, %r96, %r93, %p64;
	selp.b32 	%r98, %r97, %r93, %p63;
	mov.b32 	%r99, 0;
	mov.b64 	%fd314, {%r99, %r98};
$L__BB0_121:
	setp.lt.s32 	%p67, %r37, 0;
	mov.f64 	%fd145, 0d4014000000000000;
	{
	.reg .b32 %temp; 
	mov.b64 	{%temp, %r100}, %fd145;
	}
	and.b32  	%r41, %r100, 2146435072;
	setp.eq.s32 	%p68, %r41, 1074790400;
	{ // callseq 4, 0
	.param .b64 param0;
	st.param.f64 	[param0], %fd81;
	.param .b64 param1;
	st.param.f64 	[param1], 0d4014000000000000;
	.param .b64 retval0;
	call.uni (retval0), 
	__internal_accurate_pow, 
	(
	param0, 
	param1
	);
	ld.param.f64 	%fd146, [retval0];
	} // callseq 4
	neg.f64 	%fd148, %fd146;
	selp.f64 	%fd149, %fd148, %fd146, %p68;
	selp.f64 	%fd315, %fd149, %fd146, %p67;
	add.f64 	%fd150, %fd1, 0d4014000000000000;
	{
	.reg .b32 %temp; 
	mov.b64 	{%temp, %r101}, %fd150;
	}
	and.b32  	%r102, %r101, 2146435072;
	setp.ne.s32 	%p69, %r102, 2146435072;
	@%p69 bra 	$L__BB0_126;
	setp.num.f64 	%p70, %fd1, %fd1;
	@%p70 bra 	$L__BB0_124;
	mov.f64 	%fd151, 0d4014000000000000;
	add.rn.f64 	%fd315, %fd1, %fd151;
	bra.uni 	$L__BB0_126;
$L__BB0_124:
	setp.neu.f64 	%p71, %fd81, 0d7FF0000000000000;
	@%p71 bra 	$L__BB0_126;
	setp.eq.s32 	%p72, %r41, 1074790400;
	setp.lt.s32 	%p73, %r37, 0;
	setp.lt.s32 	%p74, %r100, 0;
	selp.b32 	%r104, 0, 2146435072, %p74;
	and.b32  	%r105, %r100, 2147483647;
	setp.ne.s32 	%p75, %r105, 1071644672;
	or.b32  	%r106, %r104, -2147483648;
	selp.b32 	%r107, %r106, %r104, %p75;
	selp.b32 	%r108, %r107, %r104, %p72;
	selp.b32 	%r109, %r108, %r104, %p73;
	mov.b32 	%r110, 0;
	mov.b64 	%fd315, {%r110, %r109};
$L__BB0_126:
	setp.lt.s32 	%p76, %r37, 0;
	mul.f64 	%fd152, %fd315, 0d4008000000000000;
	sub.f64 	%fd90, %fd314, %fd152;
	mov.f64 	%fd153, 0d4008000000000000;
	{
	.reg .b32 %temp; 
	mov.b64 	{%temp, %r111}, %fd153;
	}
	and.b32  	%r43, %r111, 2146435072;
	setp.eq.s32 	%p77, %r43, 1073741824;
	{ // callseq 5, 0
	.param .b64 param0;
	st.param.f64 	[param0], %fd81;
	.param .b64 param1;
	st.param.f64 	[param1], 0d4008000000000000;
	.param .b64 retval0;
	call.uni (retval0), 
	__internal_accurate_pow, 
	(
	param0, 
	param1
	);
	ld.param.f64 	%fd154, [retval0];
	} // callseq 5
	neg.f64 	%fd156, %fd154;
	selp.f64 	%fd157, %fd156, %fd154, %p77;
	selp.f64 	%fd316, %fd157, %fd154, %p76;
	add.f64 	%fd158, %fd1, 0d4008000000000000;
	{
	.reg .b32 %temp; 
	mov.b64 	{%temp, %r112}, %fd158;
	}
	and.b32  	%r113, %r112, 2146435072;
	setp.ne.s32 	%p78, %r113, 2146435072;
	@%p78 bra 	$L__BB0_131;
	setp.num.f64 	%p79, %fd1, %fd1;
	@%p79 bra 	$L__BB0_129;
	mov.f64 	%fd159, 0d4008000000000000;
	add.rn.f64 	%fd316, %fd1, %fd159;
	bra.uni 	$L__BB0_131;
$L__BB0_129:
	setp.neu.f64 	%p80, %fd81, 0d7FF0000000000000;
	@%p80 bra 	$L__BB0_131;
	setp.eq.s32 	%p81, %r43, 1073741824;
	setp.lt.s32 	%p82, %r37, 0;
	setp.lt.s32 	%p83, %r111, 0;
	selp.b32 	%r115, 0, 2146435072, %p83;
	and.b32  	%r116, %r111, 2147483647;
	setp.ne.s32 	%p84, %r116, 1071644672;
	or.b32  	%r117, %r115, -2147483648;
	selp.b32 	%r118, %r117, %r115, %p84;
	selp.b32 	%r119, %r118, %r115, %p81;
	selp.b32 	%r120, %r119, %r115, %p82;
	mov.b32 	%r121, 0;
	mov.b64 	%fd316, {%r121, %r120};
$L__BB0_131:
	setp.eq.f64 	%p85, %fd1, 0d3FF0000000000000;
	fma.rn.f64 	%fd160, %fd316, 0d4000000000000000, %fd90;
	selp.f64 	%fd161, 0d0000000000000000, %fd160, %p85;
	sub.f64 	%fd162, %fd161, %fd1;
	add.f64 	%fd320, %fd162, 0d4010000000000000;
	bra.uni 	$L__BB0_145;
$L__BB0_132:
	setp.neu.f64 	%p34, %fd96, 0d7FF0000000000000;
	@%p34 bra 	$L__BB0_134;
	setp.lt.s32 	%p35, %r44, 0;
	setp.eq.s32 	%p36, %r46, 1071644672;
	setp.lt.s32 	%p37, %r56, 0;
	selp.b32 	%r60, 0, 2146435072, %p37;
	and.b32  	%r61, %r56, 2147483647;
	setp.ne.s32 	%p38, %r61, 1071644672;
	or.b32  	%r62, %r60, -2147483648;
	selp.b32 	%r63, %r62, %r60, %p38;
	selp.b32 	%r64, %r63, %r60, %p36;
	selp.b32 	%r65, %r64, %r60, %p35;
	mov.b32 	%r66, 0;
	mov.b64 	%fd317, {%r66, %r65};
$L__BB0_134:
	setp.lt.s32 	%p39, %r44, 0;
	mov.f64 	%fd120, 0d4018000000000000;
	{
	.reg .b32 %temp; 
	mov.b64 	{%temp, %r67}, %fd120;
	}
	and.b32  	%r48, %r67, 2146435072;
	setp.eq.s32 	%p40, %r48, 1073741824;
	{ // callseq 1, 0
	.param .b64 param0;
	st.param.f64 	[param0], %fd96;
	.param .b64 param1;
	st.param.f64 	[param1], 0d4018000000000000;
	.param .b64 retval0;
	call.uni (retval0), 
	__internal_accurate_pow, 
	(
	param0, 
	param1
	);
	ld.param.f64 	%fd121, [retval0];
	} // callseq 1
	neg.f64 	%fd123, %fd121;
	selp.f64 	%fd124, %fd123, %fd121, %p40;
	selp.f64 	%fd318, %fd124, %fd121, %p39;
	add.f64 	%fd125, %fd1, 0d4018000000000000;
	{
	.reg .b32 %temp; 
	mov.b64 	{%temp, %r68}, %fd125;
	}
	and.b32  	%r69, %r68, 2146435072;
	setp.ne.s32 	%p41, %r69, 2146435072;
	@%p41 bra 	$L__BB0_139;
	setp.num.f64 	%p42, %fd1, %fd1;
	@%p42 bra 	$L__BB0_137;
	mov.f64 	%fd126, 0d4018000000000000;
	add.rn.f64 	%fd318, %fd1, %fd126;
	bra.uni 	$L__BB0_139;
$L__BB0_137:
	setp.neu.f64 	%p43, %fd96, 0d7FF0000000000000;
	@%p43 bra 	$L__BB0_139;
	setp.eq.s32 	%p44, %r48, 1073741824;
	setp.lt.s32 	%p45, %r44, 0;
	setp.lt.s32 	%p46, %r67, 0;
	selp.b32 	%r71, 0, 2146435072, %p46;
	and.b32  	%r72, %r67, 2147483647;
	setp.ne.s32 	%p47, %r72, 1071644672;
	or.b32  	%r73, %r71, -2147483648;
	selp.b32 	%r74, %r73, %r71, %p47;
	selp.b32 	%r75, %r74, %r71, %p44;
	selp.b32 	%r76, %r75, %r71, %p45;
	mov.b32 	%r77, 0;
	mov.b64 	%fd318, {%r77, %r76};
$L__BB0_139:
	setp.lt.s32 	%p48, %r44, 0;
	add.f64 	%fd127, %fd318, %fd318;
	sub.f64 	%fd105, %fd317, %fd127;
	mov.f64 	%fd128, 0d4010000000000000;
	{
	.reg .b32 %temp; 
	mov.b64 	{%temp, %r78}, %fd128;
	}
	and.b32  	%r50, %r78, 2146435072;
	setp.eq.s32 	%p49, %r50, 1072693248;
	{ // callseq 2, 0
	.param .b64 param0;
	st.param.f64 	[param0], %fd96;
	.param .b64 param1;
	st.param.f64 	[param1], 0d4010000000000000;
	.param .b64 retval0;
	call.uni (retval0), 
	__internal_accurate_pow, 
	(
	param0, 
	param1
	);
	ld.param.f64 	%fd129, [retval0];
	} // callseq 2
	neg.f64 	%fd131, %fd129;
	selp.f64 	%fd132, %fd131, %fd129, %p49;
	selp.f64 	%fd319, %fd132, %fd129, %p48;
	add.f64 	%fd133, %fd1, 0d4010000000000000;
	{
	.reg .b32 %temp; 
	mov.b64 	{%temp, %r79}, %fd133;
	}
	and.b32  	%r80, %r79, 2146435072;
	setp.ne.s32 	%p50, %r80, 2146435072;
	@%p50 bra 	$L__BB0_144;
	setp.num.f64 	%p51, %fd1, %fd1;
	@%p51 bra 	$L__BB0_142;
	mov.f64 	%fd134, 0d4010000000000000;
	add.rn.f64 	%fd319, %fd1, %fd134;
	bra.uni 	$L__BB0_144;
$L__BB0_142:
	setp.neu.f64 	%p52, %fd96, 0d7FF0000000000000;
	@%p52 bra 	$L__BB0_144;
	setp.eq.s32 	%p53, %r50, 1072693248;
	setp.lt.s32 	%p54, %r44, 0;
	setp.lt.s32 	%p55, %r78, 0;
	selp.b32 	%r82, 0, 2146435072, %p55;
	and.b32  	%r83, %r78, 2147483647;
	setp.ne.s32 	%p56, %r83, 1071644672;
	or.b32  	%r84, %r82, -2147483648;
	selp.b32 	%r85, %r84, %r82, %p56;
	selp.b32 	%r86, %r85, %r82, %p53;
	selp.b32 	%r87, %r86, %r82, %p54;
	mov.b32 	%r88, 0;
	mov.b64 	%fd319, {%r88, %r87};
$L__BB0_144:
	setp.eq.f64 	%p57, %fd1, 0d3FF0000000000000;
	fma.rn.f64 	%fd135, %fd319, 0d4008000000000000, %fd105;
	selp.f64 	%fd136, 0d4000000000000000, %fd135, %p57;
	fma.rn.f64 	%fd137, %fd1, 0dC010000000000000, %fd136;
	add.f64 	%fd320, %fd137, 0d4014000000000000;
$L__BB0_145:
	cvta.to.global.u64 	%rd7, %rd3;
	add.s64 	%rd9, %rd7, %rd5;
	st.global.f64 	[%rd9], %fd320;
$L__BB0_146:
	ret;

}
	// .globl	_Z9reduceSumPKdPdi
.visible .entry _Z9reduceSumPKdPdi(
	.param .u64 .ptr .align 1 _Z9reduceSumPKdPdi_param_0,
	.param .u64 .ptr .align 1 _Z9reduceSumPKdPdi_param_1,
	.param .u32 _Z9reduceSumPKdPdi_param_2
)
{
	.reg .pred 	%p<6>;
	.reg .b32 	%r<14>;
	.reg .b64 	%rd<9>;
	.reg .b64 	%fd<9>;

	ld.param.u64 	%rd1, [_Z9reduceSumPKdPdi_param_0];
	ld.param.u64 	%rd2, [_Z9reduceSumPKdPdi_param_1];
	ld.param.u32 	%r8, [_Z9reduceSumPKdPdi_param_2];
	mov.u32 	%r1, %tid.x;
	mov.u32 	%r2, %ctaid.x;
	mov.u32 	%r13, %ntid.x;
	mad.lo.s32 	%r4, %r2, %r13, %r1;
	setp.ge.s32 	%p1, %r4, %r8;
	mov.f64 	%fd8, 0d0000000000000000;
	@%p1 bra 	$L__BB1_2;
	cvta.to.global.u64 	%rd3, %rd1;
	mul.wide.s32 	%rd4, %r4, 8;
	add.s64 	%rd5, %rd3, %rd4;
	ld.global.f64 	%fd8, [%rd5];
$L__BB1_2:
	shl.b32 	%r9, %r1, 3;
	mov.u32 	%r10, shared_mem;
	add.s32 	%r5, %r10, %r9;
	st.shared.f64 	[%r5], %fd8;
	bar.sync 	0;
	setp.lt.u32 	%p2, %r13, 2;
	@%p2 bra 	$L__BB1_6;
$L__BB1_3:
	shr.u32 	%r7, %r13, 1;
	setp.ge.u32 	%p3, %r1, %r7;
	@%p3 bra 	$L__BB1_5;
	shl.b32 	%r11, %r7, 3;
	add.s32 	%r12, %r5, %r11;
	ld.shared.f64 	%fd4, [%r12];
	ld.shared.f64 	%fd5, [%r5];
	add.f64 	%fd6, %fd4, %fd5;
	st.shared.f64 	[%r5], %fd6;
$L__BB1_5:
	bar.sync 	0;
	setp.gt.u32 	%p4, %r13, 3;
	mov.u32 	%r13, %r7;
	@%p4 bra 	$L__BB1_3;
$L__BB1_6:
	setp.ne.s32 	%p5, %r1, 0;
	@%p5 bra 	$L__BB1_8;
	ld.shared.f64 	%fd7, [shared_mem];
	cvta.to.global.u64 	%rd6, %rd2;
	mul.wide.u32 	%rd7, %r2, 8;
	add.s64 	%rd8, %rd6, %rd7;
	st.global.f64 	[%rd8], %fd7;
$L__BB1_8:
	ret;

}
.func  (.param .b64 func_retval0) __internal_accurate_pow(
	.param .b64 __internal_accurate_pow_param_0,
	.param .b64 __internal_accurate_pow_param_1
)
{
	.reg .pred 	%p<8>;
	.reg .b32 	%r<49>;
	.reg .b32 	%f<3>;
	.reg .b64 	%fd<109>;

	ld.param.f64 	%fd10, [__internal_accurate_pow_param_0];
	ld.param.f64 	%fd11, [__internal_accurate_pow_param_1];
	{
	.reg .b32 %temp; 
	mov.b64 	{%temp, %r46}, %fd10;
	}
	{
	.reg .b32 %temp; 
	mov.b64 	{%r45, %temp}, %fd10;
	}
	shr.u32 	%r47, %r46, 20;
	setp.gt.u32 	%p1, %r46, 1048575;
	@%p1 bra 	$L__BB2_2;
	mul.f64 	%fd12, %fd10, 0d4350000000000000;
	{
	.reg .b32 %temp; 
	mov.b64 	{%temp, %r46}, %fd12;
	}
	{
	.reg .b32 %temp; 
	mov.b64 	{%r45, %temp}, %fd12;
	}
	shr.u32 	%r16, %r46, 20;
	add.s32 	%r47, %r16, -54;
$L__BB2_2:
	add.s32 	%r48, %r47, -1023;
	and.b32  	%r17, %r46, -2146435073;
	or.b32  	%r18, %r17, 1072693248;
	mov.b64 	%fd107, {%r45, %r18};
	setp.lt.u32 	%p2, %r18, 1073127583;
	@%p2 bra 	$L__BB2_4;
	{
	.reg .b32 %temp; 
	mov.b64 	{%r19, %temp}, %fd107;
	}
	{
	.reg .b32 %temp; 
	mov.b64 	{%temp, %r20}, %fd107;
	}
	add.s32 	%r21, %r20, -1048576;
	mov.b64 	%fd107, {%r19, %r21};
	add.s32 	%r48, %r47, -1022;
$L__BB2_4:
	add.f64 	%fd13, %fd107, 0dBFF0000000000000;
	add.f64 	%fd14, %fd107, 0d3FF0000000000000;
	rcp.approx.ftz.f64 	%fd15, %fd14;
	neg.f64 	%fd16, %fd14;
	fma.rn.f64 	%fd17, %fd16, %fd15, 0d3FF0000000000000;
	fma.rn.f64 	%fd18, %fd17, %fd17, %fd17;
	fma.rn.f64 	%fd19, %fd18, %fd15, %fd15;
	mul.f64 	%fd20, %fd13, %fd19;
	fma.rn.f64 	%fd21, %fd13, %fd19, %fd20;
	mul.f64 	%fd22, %fd21, %fd21;
	fma.rn.f64 	%fd23, %fd22, 0d3EB0F5FF7D2CAFE2, 0d3ED0F5D241AD3B5A;
	fma.rn.f64 	%fd24, %fd23, %fd22, 0d3EF3B20A75488A3F;
	fma.rn.f64 	%fd25, %fd24, %fd22, 0d3F1745CDE4FAECD5;
	fma.rn.f64 	%fd26, %fd25, %fd22, 0d3F3C71C7258A578B;
	fma.rn.f64 	%fd27, %fd26, %fd22, 0d3F6249249242B910;
	fma.rn.f64 	%fd28, %fd27, %fd22, 0d3F89999999999DFB;
	sub.f64 	%fd29, %fd13, %fd21;
	add.f64 	%fd30, %fd29, %fd29;
	neg.f64 	%fd31, %fd21;
	fma.rn.f64 	%fd32, %fd31, %fd13, %fd30;
	mul.f64 	%fd33, %fd19, %fd32;
	fma.rn.f64 	%fd34, %fd22, %fd28, 0d3FB5555555555555;
	mov.f64 	%fd35, 0d3FB5555555555555;
	sub.f64 	%fd36, %fd35, %fd34;
	fma.rn.f64 	%fd37, %fd22, %fd28, %fd36;
	add.f64 	%fd38, %fd37, 0dBC46A4CB00B9E7B0;
	add.f64 	%fd39, %fd34, %fd38;
	sub.f64 	%fd40, %fd34, %fd39;
	add.f64 	%fd41, %fd38, %fd40;
	mul.rn.f64 	%fd42, %fd21, %fd21;
	neg.f64 	%fd43, %fd42;
	fma.rn.f64 	%fd44, %fd21, %fd21, %fd43;
	{
	.reg .b32 %temp; 
	mov.b64 	{%r22, %temp}, %fd33;
	}
	{
	.reg .b32 %temp; 
	mov.b64 	{%temp, %r23}, %fd33;
	}
	add.s32 	%r24, %r23, 1048576;
	mov.b64 	%fd45, {%r22, %r24};
	fma.rn.f64 	%fd46, %fd21, %fd45, %fd44;
	mul.rn.f64 	%fd47, %fd42, %fd21;
	neg.f64 	%fd48, %fd47;
	fma.rn.f64 	%fd49, %fd42, %fd21, %fd48;
	fma.rn.f64 	%fd50, %fd42, %fd33, %fd49;
	fma.rn.f64 	%fd51, %fd46, %fd21, %fd50;
	mul.rn.f64 	%fd52, %fd39, %fd47;
	neg.f64 	%fd53, %fd52;
	fma.rn.f64 	%fd54, %fd39, %fd47, %fd53;
	fma.rn.f64 	%fd55, %fd39, %fd51, %fd54;
	fma.rn.f64 	%fd56, %fd41, %fd47, %fd55;
	add.f64 	%fd57, %fd52, %fd56;
	sub.f64 	%fd58, %fd52, %fd57;
	add.f64 	%fd59, %fd56, %fd58;
	add.f64 	%fd60, %fd21, %fd57;
	sub.f64 	%fd61, %fd21, %fd60;
	add.f64 	%fd62, %fd57, %fd61;
	add.f64 	%fd63, %fd59, %fd62;
	add.f64 	%fd64, %fd33, %fd63;
	add.f64 	%fd65, %fd60, %fd64;
	sub.f64 	%fd66, %fd60, %fd65;
	add.f64 	%fd67, %fd64, %fd66;
	xor.b32  	%r25, %r48, -2147483648;
	mov.b32 	%r26, 1127219200;
	mov.b64 	%fd68, {%r25, %r26};
	mov.b32 	%r27, -2147483648;
	mov.b64 	%fd69, {%r27, %r26};
	sub.f64 	%fd70, %fd68, %fd69;
	fma.rn.f64 	%fd71, %fd70, 0d3FE62E42FEFA39EF, %fd65;
	fma.rn.f64 	%fd72, %fd70, 0dBFE62E42FEFA39EF, %fd71;
	sub.f64 	%fd73, %fd72, %fd65;
	sub.f64 	%fd74, %fd67, %fd73;
	fma.rn.f64 	%fd75, %fd70, 0d3C7ABC9E3B39803F, %fd74;
	add.f64 	%fd76, %fd71, %fd75;
	sub.f64 	%fd77, %fd71, %fd76;
	add.f64 	%fd78, %fd75, %fd77;
	{
	.reg .b32 %temp; 
	mov.b64 	{%temp, %r28}, %fd11;
	}
	{
	.reg .b32 %temp; 
	mov.b64 	{%r29, %temp}, %fd11;
	}
	shl.b32 	%r30, %r28, 1;
	setp.gt.u32 	%p3, %r30, -33554433;
	and.b32  	%r31, %r28, -15728641;
	selp.b32 	%r32, %r31, %r28, %p3;
	mov.b64 	%fd79, {%r29, %r32};
	mul.rn.f64 	%fd80, %fd76, %fd79;
	neg.f64 	%fd81, %fd80;
	fma.rn.f64 	%fd82, %fd76, %fd79, %fd81;
	fma.rn.f64 	%fd83, %fd78, %fd79, %fd82;
	add.f64 	%fd4, %fd80, %fd83;
	sub.f64 	%fd84, %fd80, %fd4;
	add.f64 	%fd5, %fd83, %fd84;
	fma.rn.f64 	%fd85, %fd4, 0d3FF71547652B82FE, 0d4338000000000000;
	{
	.reg .b32 %temp; 
	mov.b64 	{%r13, %temp}, %fd85;
	}
	mov.f64 	%fd86, 0dC338000000000000;
	add.rn.f64 	%fd87, %fd85, %fd86;
	fma.rn.f64 	%fd88, %fd87, 0dBFE62E42FEFA39EF, %fd4;
	fma.rn.f64 	%fd89, %fd87, 0dBC7ABC9E3B39803F, %fd88;
	fma.rn.f64 	%fd90, %fd89, 0d3E5ADE1569CE2BDF, 0d3E928AF3FCA213EA;
	fma.rn.f64 	%fd91, %fd90, %fd89, 0d3EC71DEE62401315;
	fma.rn.f64 	%fd92, %fd91, %fd89, 0d3EFA01997C89EB71;
	fma.rn.f64 	%fd93, %fd92, %fd89, 0d3F2A01A014761F65;
	fma.rn.f64 	%fd94, %fd93, %fd89, 0d3F56C16C1852B7AF;
	fma.rn.f64 	%fd95, %fd94, %fd89, 0d3F81111111122322;
	fma.rn.f64 	%fd96, %fd95, %fd89, 0d3FA55555555502A1;
	fma.rn.f64 	%fd97, %fd96, %fd89, 0d3FC5555555555511;
	fma.rn.f64 	%fd98, %fd97, %fd89, 0d3FE000000000000B;
	fma.rn.f64 	%fd99, %fd98, %fd89, 0d3FF0000000000000;
	fma.rn.f64 	%fd100, %fd99, %fd89, 0d3FF0000000000000;
	{
	.reg .b32 %temp; 
	mov.b64 	{%r14, %temp}, %fd100;
	}
	{
	.reg .b32 %temp; 
	mov.b64 	{%temp, %r15}, %fd100;
	}
	shl.b32 	%r33, %r13, 20;
	add.s32 	%r34, %r33, %r15;
	mov.b64 	%fd108, {%r14, %r34};
	{
	.reg .b32 %temp; 
	mov.b64 	{%temp, %r35}, %fd4;
	}
	mov.b32 	%f2, %r35;
	abs.f32 	%f1, %f2;
	setp.lt.f32 	%p4, %f1, 0f4086232B;
	@%p4 bra 	$L__BB2_7;
	setp.lt.f64 	%p5, %fd4, 0d0000000000000000;
	add.f64 	%fd101, %fd4, 0d7FF0000000000000;
	selp.f64 	%fd108, 0d0000000000000000, %fd101, %p5;
	setp.geu.f32 	%p6, %f1, 0f40874800;
	@%p6 bra 	$L__BB2_7;
	shr.u32 	%r36, %r13, 31;
	add.s32 	%r37, %r13, %r36;
	shr.s32 	%r38, %r37, 1;
	shl.b32 	%r39, %r38, 20;
	add.s32 	%r40, %r15, %r39;
	mov.b64 	%fd102, {%r14, %r40};
	sub.s32 	%r41, %r13, %r38;
	shl.b32 	%r42, %r41, 20;
	add.s32 	%r43, %r42, 1072693248;
	mov.b32 	%r44, 0;
	mov.b64 	%fd103, {%r44, %r43};
	mul.f64 	%fd108, %fd103, %fd102;
$L__BB2_7:
	abs.f64 	%fd104, %fd108;
	setp.eq.f64 	%p7, %fd104, 0d7FF0000000000000;
	fma.rn.f64 	%fd105, %fd108, %fd5, %fd108;
	selp.f64 	%fd106, %fd108, %fd105, %p7;
	st.param.f64 	[func_retval0], %fd106;
	ret;

}


// ===== COMPILED SASS (sm_100) =====

	.target	sm_100

	.elftype	@"ET_EXEC"


//--------------------- .note.nv.tkinfo           --------------------------
	.section	.note.nv.tkinfo,"",@"SHT_NOTE"
	.sectionflags	@"SHF_NOTE_NV_TKINFO"
	.tkinfo
        /*0018*/ 	.word	0x00000002
        /*0030*/ 	.string	""
        /*0030*/ 	.string	"ptxas"
        /*0030*/ 	.string	"Cuda compilation tools, release 13.0, V13.0.88"
        /*0030*/ 	.string	"Build cuda_13.0.r13.0/compiler.36424714_0"
        /*0030*/ 	.string	"-arch sm_100 -m 64 "



//--------------------- .note.nv.cuinfo           --------------------------
	.section	.note.nv.cuinfo,"",@"SHT_NOTE"
	.sectionflags	@"SHF_NOTE_NV_CUINFO"
        /*0018*/ 	.short	0x0002
        /*001a*/ 	.short	0x0064
        /*001c*/ 	.short	0x0082
	.zero		2


//--------------------- .nv.info                  --------------------------
	.section	.nv.info,"",@"SHT_CUDA_INFO"
	.align	4


	//----- nvinfo : EIATTR_REGCOUNT
	.align		4
        /*0000*/ 	.byte	0x04, 0x2f
        /*0002*/ 	.short	(.L_1 - .L_0)
	.align		4
.L_0:
        /*0004*/ 	.word	index@(_Z10f_functionPKdPiPdii)
        /*0008*/ 	.word	0x0000001e


	//----- nvinfo : EIATTR_FRAME_SIZE
	.align		4
.L_1:
        /*000c*/ 	.byte	0x04, 0x11
        /*000e*/ 	.short	(.L_3 - .L_2)
	.align		4
.L_2:
        /*0010*/ 	.word	index@($_Z10f_functionPKdPiPdii$__internal_accurate_pow)
        /*0014*/ 	.word	0x00000000


	//----- nvinfo : EIATTR_FRAME_SIZE
	.align		4
.L_3:
        /*0018*/ 	.byte	0x04, 0x11
        /*001a*/ 	.short	(.L_5 - .L_4)
	.align		4
.L_4:
        /*001c*/ 	.word	index@($__internal_0_$__cuda_sm20_dblrcp_rn_slowpath_v3)
        /*0020*/ 	.word	0x00000000


	//----- nvinfo : EIATTR_FRAME_SIZE
	.align		4
.L_5:
        /*0024*/ 	.byte	0x04, 0x11
        /*0026*/ 	.short	(.L_7 - .L_6)
	.align		4
.L_6:
        /*0028*/ 	.word	index@(_Z10f_functionPKdPiPdii)
        /*002c*/ 	.word	0x00000000


	//----- nvinfo : EIATTR_REGCOUNT
	.align		4
.L_7:
        /*0030*/ 	.byte	0x04, 0x2f
        /*0032*/ 	.short	(.L_9 - .L_8)
	.align		4
.L_8:
        /*0034*/ 	.word	index@(_Z9reduceSumPKdPdi)
        /*0038*/ 	.word	0x0000000d


	//----- nvinfo : EIATTR_FRAME_SIZE
	.align		4
.L_9:
        /*003c*/ 	.byte	0x04, 0x11
        /*003e*/ 	.short	(.L_11 - .L_10)
	.align		4
.L_10:
        /*0040*/ 	.word	index@(_Z9reduceSumPKdPdi)
        /*0044*/ 	.word	0x00000000


	//----- nvinfo : EIATTR_MIN_STACK_SIZE
	.align		4
.L_11:
        /*0048*/ 	.byte	0x04, 0x12
        /*004a*/ 	.short	(.L_13 - .L_12)
	.align		4
.L_12:
        /*004c*/ 	.word	index@(_Z9reduceSumPKdPdi)
        /*0050*/ 	.word	0x00000000


	//----- nvinfo : EIATTR_MIN_STACK_SIZE
	.align		4
.L_13:
        /*0054*/ 	.byte	0x04, 0x12
        /*0056*/ 	.short	(.L_15 - .L_14)
	.align		4
.L_14:
        /*0058*/ 	.word	index@(_Z10f_functionPKdPiPdii)
        /*005c*/ 	.word	0x00000000
.L_15:


//--------------------- .nv.compat                --------------------------
	.section	.nv.compat,"",@"SHT_CUDA_COMPAT_INFO"
	.align	4
        /*0000*/ 	.byte	0x02, 0x09, 0x00, 0x00, 0x02, 0x02, 0x01, 0x00, 0x02, 0x05, 0x05, 0x00, 0x03, 0x07, 0x01, 0x01
        /*0010*/ 	.byte	0x02, 0x03, 0x00, 0x00, 0x02, 0x06, 0x01, 0x00, 0x04, 0x0b, 0x08, 0x00, 0x01, 0x00, 0x00, 0x00
        /*0020*/ 	.byte	0x00, 0x00, 0x00, 0x00


//--------------------- .nv.info._Z9reduceSumPKdPdi --------------------------
	.section	.nv.info._Z9reduceSumPKdPdi,"",@"SHT_CUDA_INFO"
	.sectionflags	@""
	.align	4


	//----- nvinfo : EIATTR_CUDA_API_VERSION
	.align		4
        /*0000*/ 	.byte	0x04, 0x37
        /*0002*/ 	.short	(.L_17 - .L_16)
.L_16:
        /*0004*/ 	.word	0x00000082


	//----- nvinfo : EIATTR_KPARAM_INFO
	.align		4
.L_17:
        /*0008*/ 	.byte	0x04, 0x17
        /*000a*/ 	.short	(.L_19 - .L_18)
.L_18:
        /*000c*/ 	.word	0x00000000
        /*0010*/ 	.short	0x0002
        /*0012*/ 	.short	0x0010
        /*0014*/ 	.byte	0x00, 0xf0, 0x11, 0x00


	//----- nvinfo : EIATTR_KPARAM_INFO
	.align		4
.L_19:
        /*0018*/ 	.byte	0x04, 0x17
        /*001a*/ 	.short	(.L_21 - .L_20)
.L_20:
        /*001c*/ 	.word	0x00000000
        /*0020*/ 	.short	0x0001
        /*0022*/ 	.short	0x0008
        /*0024*/ 	.byte	0x00, 0xf5, 0x21, 0x00


	//----- nvinfo : EIATTR_KPARAM_INFO
	.align		4
.L_21:
        /*0028*/ 	.byte	0x04, 0x17
        /*002a*/ 	.short	(.L_23 - .L_22)
.L_22:
        /*002c*/ 	.word	0x00000000
        /*0030*/ 	.short	0x0000
        /*0032*/ 	.short	0x0000
        /*0034*/ 	.byte	0x00, 0xf5, 0x21, 0x00


	//----- nvinfo : EIATTR_SPARSE_MMA_MASK
	.align		4
.L_23:
        /*0038*/ 	.byte	0x03, 0x50
        /*003a*/ 	.short	0x0000


	//----- nvinfo : EIATTR_MAXREG_COUNT
	.align		4
        /*003c*/ 	.byte	0x03, 0x1b
        /*003e*/ 	.short	0x00ff


	//----- nvinfo : EIATTR_NUM_BARRIERS
	.align		4
        /*0040*/ 	.byte	0x02, 0x4c
        /*0042*/ 	.byte	0x01
	.zero		1


	//----- nvinfo : EIATTR_MERCURY_ISA_VERSION
	.align		4
        /*0044*/ 	.byte	0x03, 0x5f
        /*0046*/ 	.short	0x0101


	//----- nvinfo : EIATTR_VRC_CTA_INIT_COUNT
	.align		4
        /*0048*/ 	.byte	0x02, 0x4a
	.zero		1
	.zero		1


	//----- nvinfo : EIATTR_EXIT_INSTR_OFFSETS
	.align		4
        /*004c*/ 	.byte	0x04, 0x1c
        /*004e*/ 	.short	(.L_25 - .L_24)


	//   ....[0]....
.L_24:
        /*0050*/ 	.word	0x00000210


	//   ....[1]....
        /*0054*/ 	.word	0x00000290


	//----- nvinfo : EIATTR_CBANK_PARAM_SIZE
	.align		4
.L_25:
        /*0058*/ 	.byte	0x03, 0x19
        /*005a*/ 	.short	0x0014


	//----- nvinfo : EIATTR_PARAM_CBANK
	.align		4
        /*005c*/ 	.byte	0x04, 0x0a
        /*005e*/ 	.short	(.L_27 - .L_26)
	.align		4
.L_26:
        /*0060*/ 	.word	index@(.nv.constant0._Z9reduceSumPKdPdi)
        /*0064*/ 	.short	0x0380
        /*0066*/ 	.short	0x0014


	//----- nvinfo : EIATTR_SW_WAR
	.align		4
.L_27:
        /*0068*/ 	.byte	0x04, 0x36
        /*006a*/ 	.short	(.L_29 - .L_28)
.L_28:
        /*006c*/ 	.word	0x00000008
.L_29:


//--------------------- .nv.info._Z10f_functionPKdPiPdii --------------------------
	.section	.nv.info._Z10f_functionPKdPiPdii,"",@"SHT_CUDA_INFO"
	.sectionflags	@""
	.align	4


	//----- nvinfo : EIATTR_CUDA_API_VERSION
	.align		4
        /*0000*/ 	.byte	0x04, 0x37
        /*0002*/ 	.short	(.L_31 - .L_30)
.L_30:
        /*0004*/ 	.word	0x00000082


	//----- nvinfo : EIATTR_KPARAM_INFO
	.align		4
.L_31:
        /*0008*/ 	.byte	0x04, 0x17
        /*000a*/ 	.short	(.L_33 - .L_32)
.L_32:
        /*000c*/ 	.word	0x00000000
        /*0010*/ 	.short	0x0004
        /*0012*/ 	.short	0x001c
        /*0014*/ 	.byte	0x00, 0xf0, 0x11, 0x00


	//----- nvinfo : EIATTR_KPARAM_INFO
	.align		4
.L_33:
        /*0018*/ 	.byte	0x04, 0x17
        /*001a*/ 	.short	(.L_35 - .L_34)
.L_34:
        /*001c*/ 	.word	0x00000000
        /*0020*/ 	.short	0x0003
        /*0022*/ 	.short	0x0018
        /*0024*/ 	.byte	0x00, 0xf0, 0x11, 0x00


	//----- nvinfo : EIATTR_KPARAM_INFO
	.align		4
.L_35:
        /*0028*/ 	.byte	0x04, 0x17
        /*002a*/ 	.short	(.L_37 - .L_36)
.L_36:
        /*002c*/ 	.word	0x00000000
        /*0030*/ 	.short	0x0002
        /*0032*/ 	.short	0x0010
        /*0034*/ 	.byte	0x00, 0xf5, 0x21, 0x00


	//----- nvinfo : EIATTR_KPARAM_INFO
	.align		4
.L_37:
        /*0038*/ 	.byte	0x04, 0x17
        /*003a*/ 	.short	(.L_39 - .L_38)
.L_38:
        /*003c*/ 	.word	0x00000000
        /*0040*/ 	.short	0x0001
        /*0042*/ 	.short	0x0008
        /*0044*/ 	.byte	0x00, 0xf5, 0x21, 0x00


	//----- nvinfo : EIATTR_KPARAM_INFO
	.align		4
.L_39:
        /*0048*/ 	.byte	0x04, 0x17
        /*004a*/ 	.short	(.L_41 - .L_40)
.L_40:
        /*004c*/ 	.word	0x00000000
        /*0050*/ 	.short	0x0000
        /*0052*/ 	.short	0x0000
        /*0054*/ 	.byte	0x00, 0xf5, 0x21, 0x00


	//----- nvinfo : EIATTR_SPARSE_MMA_MASK
	.align		4
.L_41:
        /*0058*/ 	.byte	0x03, 0x50
        /*005a*/ 	.short	0x0000


	//----- nvinfo : EIATTR_MAXREG_COUNT
	.align		4
        /*005c*/ 	.byte	0x03, 0x1b
        /*005e*/ 	.short	0x00ff


	//----- nvinfo : EIATTR_MERCURY_ISA_VERSION
	.align		4
        /*0060*/ 	.byte	0x03, 0x5f
        /*0062*/ 	.short	0x0101


	//----- nvinfo : EIATTR_VRC_CTA_INIT_COUNT
	.align		4
        /*0064*/ 	.byte	0x02, 0x4a
	.zero		1
	.zero		1


	//----- nvinfo : EIATTR_EXIT_INSTR_OFFSETS
	.align		4
        /*0068*/ 	.byte	0x04, 0x1c
        /*006a*/ 	.short	(.L_43 - .L_42)


	//   ....[0]....
.L_42:
        /*006c*/ 	.word	0x00000070


	//   ....[1]....
        /*0070*/ 	.word	0x00000100


	//   ....[2]....
        /*0074*/ 	.word	0x00002740


	//----- nvinfo : EIATTR_INDIRECT_BRANCH_TARGETS
	.align		4
.L_43:
        /*0078*/ 	.byte	0x04, 0x34
        /*007a*/ 	.short	(.L_45 - .L_44)


	//   ....[0]....
.L_44:
        /*007c*/ 	.word	.L_x_76@srel
        /*0080*/ 	.short	0x0
        /*0082*/ 	.short	0x0
        /*0084*/ 	.word	0x3
        /*0088*/ 	.word	.L_x_77@srel
        /*008c*/ 	.word	.L_x_78@srel
        /*0090*/ 	.word	.L_x_6@srel


	//   ....[1]....
        /*0094*/ 	.word	.L_x_80@srel
        /*0098*/ 	.short	0x0
        /*009a*/ 	.short	0x0
        /*009c*/ 	.word	0x4
        /*00a0*/ 	.word	.L_x_81@srel
        /*00a4*/ 	.word	.L_x_82@srel
        /*00a8*/ 	.word	.L_x_83@srel
        /*00ac*/ 	.word	.L_x_6@srel


	//   ....[2]....
        /*00b0*/ 	.word	.L_x_85@srel
        /*00b4*/ 	.short	0x0
        /*00b6*/ 	.short	0x0
        /*00b8*/ 	.word	0x3
        /*00bc*/ 	.word	.L_x_86@srel
        /*00c0*/ 	.word	.L_x_87@srel
        /*00c4*/ 	.word	.L_x_6@srel


	//   ....[3]....
        /* <DEDUP_REMOVED lines=8> */


	//   ....[4]....
        /*00e4*/ 	.word	.L_x_94@srel
        /*00e8*/ 	.short	0x0
        /*00ea*/ 	.short	0x0
        /*00ec*/ 	.word	0x3
        /*00f0*/ 	.word	.L_x_95@srel
        /*00f4*/ 	.word	.L_x_96@srel
        /*00f8*/ 	.word	.L_x_6@srel


	//   ....[5]....
        /* <DEDUP_REMOVED lines=8> */


	//   ....[6]....
        /*0118*/ 	.word	.L_x_103@srel
        /*011c*/ 	.short	0x0
        /*011e*/ 	.short	0x0
        /*0120*/ 	.word	0x3
        /*0124*/ 	.word	.L_x_104@srel
        /*0128*/ 	.word	.L_x_105@srel
        /*012c*/ 	.word	.L_x_6@srel


	//   ....[7]....
        /* <DEDUP_REMOVED lines=8> */


	//----- nvinfo : EIATTR_CRS_STACK_SIZE
	.align		4
.L_45:
        /*014c*/ 	.byte	0x04, 0x1e
        /*014e*/ 	.short	(.L_47 - .L_46)
.L_46:
        /*0150*/ 	.word	0x00000000


	//----- nvinfo : EIATTR_CBANK_PARAM_SIZE
	.align		4
.L_47:
        /*0154*/ 	.byte	0x03, 0x19
        /*0156*/ 	.short	0x0020


	//----- nvinfo : EIATTR_PARAM_CBANK
	.align		4
        /*0158*/ 	.byte	0x04, 0x0a
        /*015a*/ 	.short	(.L_49 - .L_48)
	.align		4
.L_48:
        /*015c*/ 	.word	index@(.nv.constant0._Z10f_functionPKdPiPdii)
        /*0160*/ 	.short	0x0380
        /*0162*/ 	.short	0x0020


	//----- nvinfo : EIATTR_SW_WAR
	.align		4
.L_49:
        /*0164*/ 	.byte	0x04, 0x36
        /*0166*/ 	.short	(.L_51 - .L_50)
.L_50:
        /*0168*/ 	.word	0x00000008
.L_51:


//--------------------- .nv.callgraph             --------------------------
	.section	.nv.callgraph,"",@"SHT_CUDA_CALLGRAPH"
	.align	4
	.sectionentsize	8
	.align		4
        /*0000*/ 	.word	0x00000000
	.align		4
        /*0004*/ 	.word	0xffffffff
	.align		4
        /*0008*/ 	.word	0x00000000
	.align		4
        /*000c*/ 	.word	0xfffffffe
	.align		4
        /*0010*/ 	.word	0x00000000
	.align		4
        /*0014*/ 	.word	0xfffffffd
	.align		4
        /*0018*/ 	.word	0x00000000
	.align		4
        /*001c*/ 	.word	0xfffffffc


//--------------------- .nv.constant2._Z10f_functionPKdPiPdii --------------------------
	.section	.nv.constant2._Z10f_functionPKdPiPdii,"a",@progbits
	.sectionflags	@""
	.align	4
.nv.constant2._Z10f_functionPKdPiPdii:
        /*0000*/ 	.byte	0x20, 0x02, 0x00, 0x00, 0x00, 0x02, 0x00, 0x00, 0x10, 0x27, 0x00, 0x00, 0x40, 0x05, 0x00, 0x00
        /*0010*/ 	.byte	0x70, 0x05, 0x00, 0x00, 0x80, 0x03, 0x00, 0x00, 0x10, 0x27, 0x00, 0x00, 0x60, 0x09, 0x00, 0x00
        /*0020*/ 	.byte	0x60, 0x07, 0x00, 0x00, 0x10, 0x27, 0x00, 0x00, 0x30, 0x0a, 0x00, 0x00, 0x80, 0x0a, 0x00, 0x00
        /*0030*/ 	.byte	0xf0, 0x09, 0x00, 0x00, 0x10, 0x27, 0x00, 0x00, 0x50, 0x0d, 0x00, 0x00, 0x60, 0x0b, 0x00, 0x00
        /*0040*/ 	.byte	0x10, 0x27, 0x00, 0x00, 0x90, 0x0f, 0x00, 0x00, 0x00, 0x13, 0x00, 0x00, 0x00, 0x0e, 0x00, 0x00
        /*0050*/ 	.byte	0x10, 0x27, 0x00, 0x00, 0x70, 0x17, 0x00, 0x00, 0x00, 0x17, 0x00, 0x00, 0x10, 0x27, 0x00, 0x00
        /*0060*/ 	.byte	0x10, 0x1f, 0x00, 0x00, 0x10, 0x22, 0x00, 0x00, 0xd0, 0x1a, 0x00, 0x00, 0x10, 0x27, 0x00, 0x00


//--------------------- .text._Z9reduceSumPKdPdi  --------------------------
	.section	.text._Z9reduceSumPKdPdi,"ax",@progbits
	.align	128
        .global         _Z9reduceSumPKdPdi
        .type           _Z9reduceSumPKdPdi,@function
        .size           _Z9reduceSumPKdPdi,(.L_x_114 - _Z9reduceSumPKdPdi)
        .other          _Z9reduceSumPKdPdi,@"STO_CUDA_ENTRY STV_DEFAULT"
_Z9reduceSumPKdPdi:
.text._Z9reduceSumPKdPdi:
[----:B------:R-:W-:Y:S01]  /*0000*/  LDC R1, c[0x0][0x37c] ;  /* 0x0000df00ff017b82 */ /* 0x000fe20000000800 */
[----:B------:R-:W0:Y:S01]  /*0010*/  S2R R8, SR_TID.X ;  /* 0x0000000000087919 */ /* 0x000e220000002100 */
[----:B------:R-:W0:Y:S01]  /*0020*/  LDCU UR8, c[0x0][0x360] ;  /* 0x00006c00ff0877ac */ /* 0x000e220008000800 */
[----:B------:R-:W-:Y:S01]  /*0030*/  CS2R R2, SRZ ;  /* 0x0000000000027805 */ /* 0x000fe2000001ff00 */
[----:B------:R-:W0:Y:S01]  /*0040*/  S2R R9, SR_CTAID.X ;  /* 0x0000000000097919 */ /* 0x000e220000002500 */
[----:B------:R-:W1:Y:S01]  /*0050*/  LDCU UR4, c[0x0][0x390] ;  /* 0x00007200ff0477ac */ /* 0x000e620008000800 */
[----:B------:R-:W2:Y:S01]  /*0060*/  LDCU.64 UR6, c[0x0][0x358] ;  /* 0x00006b00ff0677ac */ /* 0x000ea20008000a00 */
[----:B0-----:R-:W-:-:S05]  /*0070*/  IMAD R7, R9, UR8, R8 ;  /* 0x0000000809077c24 */ /* 0x001fca000f8e0208 */
[----:B-1----:R-:W-:-:S13]  /*0080*/  ISETP.GE.AND P0, PT, R7, UR4, PT ;  /* 0x0000000407007c0c */ /* 0x002fda000bf06270 */
[----:B------:R-:W0:Y:S02]  /*0090*/  @!P0 LDC.64 R4, c[0x0][0x380] ;  /* 0x0000e000ff048b82 */ /* 0x000e240000000a00 */
[----:B0-----:R-:W-:-:S05]  /*00a0*/  @!P0 IMAD.WIDE R4, R7, 0x8, R4 ;  /* 0x0000000807048825 */ /* 0x001fca00078e0204 */
[----:B--2---:R-:W2:Y:S01]  /*00b0*/  @!P0 LDG.E.64 R2, desc[UR6][R4.64] ;  /* 0x0000000604028981 */ /* 0x004ea2000c1e1b00 */
[----:B------:R-:W0:Y:S01]  /*00c0*/  S2UR UR5, SR_CgaCtaId ;  /* 0x00000000000579c3 */ /* 0x000e220000008800 */
[----:B------:R-:W-:Y:S01]  /*00d0*/  IMAD.U32 R0, RZ, RZ, UR8 ;  /* 0x00000008ff007e24 */ /* 0x000fe2000f8e00ff */
[----:B------:R-:W-:Y:S01]  /*00e0*/  UMOV UR4, 0x400 ;  /* 0x0000040000047882 */ /* 0x000fe20000000000 */
[----:B------:R-:W-:-:S03]  /*00f0*/  ISETP.NE.AND P0, PT, R8, RZ, PT ;  /* 0x000000ff0800720c */ /* 0x000fc60003f05270 */
[----:B------:R-:W-:Y:S01]  /*0100*/  ISETP.GE.U32.AND P1, PT, R0, 0x2, PT ;  /* 0x000000020000780c */ /* 0x000fe20003f26070 */
[----:B0-----:R-:W-:-:S06]  /*0110*/  ULEA UR4, UR5, UR4, 0x18 ;  /* 0x0000000405047291 */ /* 0x001fcc000f8ec0ff */
[----:B------:R-:W-:-:S05]  /*0120*/  LEA R7, R8, UR4, 0x3 ;  /* 0x0000000408077c11 */ /* 0x000fca000f8e18ff */
[----:B--2---:R0:W-:Y:S01]  /*0130*/  STS.64 [R7], R2 ;  /* 0x0000000207007388 */ /* 0x0041e20000000a00 */
[----:B------:R-:W-:Y:S06]  /*0140*/  BAR.SYNC.DEFER_BLOCKING 0x0 ;  /* 0x0000000000007b1d */ /* 0x000fec0000010000 */
[----:B------:R-:W-:Y:S05]  /*0150*/  @!P1 BRA `(.L_x_0) ;  /* 0x00000000002c9947 */ /* 0x000fea0003800000 */
.L_x_1:
[----:B------:R-:W-:-:S04]  /*0160*/  SHF.R.U32.HI R10, RZ, 0x1, R0 ;  /* 0x00000001ff0a7819 */ /* 0x000fc80000011600 */
[----:B------:R-:W-:-:S13]  /*0170*/  ISETP.GE.U32.AND P1, PT, R8, R10, PT ;  /* 0x0000000a0800720c */ /* 0x000fda0003f26070 */
[----:B------:R-:W-:Y:S01]  /*0180*/  @!P1 IMAD R6, R10, 0x8, R7 ;  /* 0x000000080a069824 */ /* 0x000fe200078e0207 */
[----:B------:R-:W-:Y:S04]  /*0190*/  @!P1 LDS.64 R4, [R7] ;  /* 0x0000000007049984 */ /* 0x000fe80000000a00 */
[----:B0-----:R-:W0:Y:S02]  /*01a0*/  @!P1 LDS.64 R2, [R6] ;  /* 0x0000000006029984 */ /* 0x001e240000000a00 */
[----:B0-----:R-:W-:-:S07]  /*01b0*/  @!P1 DADD R2, R2, R4 ;  /* 0x0000000002029229 */ /* 0x001fce0000000004 */
[----:B------:R1:W-:Y:S01]  /*01c0*/  @!P1 STS.64 [R7], R2 ;  /* 0x0000000207009388 */ /* 0x0003e20000000a00 */
[----:B------:R-:W-:Y:S01]  /*01d0*/  BAR.SYNC.DEFER_BLOCKING 0x0 ;  /* 0x0000000000007b1d */ /* 0x000fe20000010000 */
[----:B------:R-:W-:Y:S01]  /*01e0*/  ISETP.GT.U32.AND P1, PT, R0, 0x3, PT ;  /* 0x000000030000780c */ /* 0x000fe20003f24070 */
[----:B------:R-:W-:-:S12]  /*01f0*/  IMAD.MOV.U32 R0, RZ, RZ, R10 ;  /* 0x000000ffff007224 */ /* 0x000fd800078e000a */
[----:B-1----:R-:W-:Y:S05]  /*0200*/  @P1 BRA `(.L_x_1) ;  /* 0xfffffffc00d41947 */ /* 0x002fea000383ffff */
.L_x_0:
[----:B------:R-:W-:Y:S05]  /*0210*/  @P0 EXIT ;  /* 0x000000000000094d */ /* 0x000fea0003800000 */
[----:B------:R-:W1:Y:S01]  /*0220*/  S2UR UR5, SR_CgaCtaId ;  /* 0x00000000000579c3 */ /* 0x000e620000008800 */
[----:B------:R-:W-:-:S07]  /*0230*/  UMOV UR4, 0x400 ;  /* 0x0000040000047882 */ /* 0x000fce0000000000 */
[----:B------:R-:W2:Y:S01]  /*0240*/  LDC.64 R4, c[0x0][0x388] ;  /* 0x0000e200ff047b82 */ /* 0x000ea20000000a00 */
[----:B-1----:R-:W-:Y:S01]  /*0250*/  ULEA UR4, UR5, UR4, 0x18 ;  /* 0x0000000405047291 */ /* 0x002fe2000f8ec0ff */
[----:B--2---:R-:W-:-:S08]  /*0260*/  IMAD.WIDE.U32 R4, R9, 0x8, R4 ;  /* 0x0000000809047825 */ /* 0x004fd000078e0004 */
[----:B0-----:R-:W0:Y:S04]  /*0270*/  LDS.64 R2, [UR4] ;  /* 0x00000004ff027984 */ /* 0x001e280008000a00 */
[----:B0-----:R-:W-:Y:S01]  /*0280*/  STG.E.64 desc[UR6][R4.64], R2 ;  /* 0x0000000204007986 */ /* 0x001fe2000c101b06 */
[----:B------:R-:W-:Y:S05]  /*0290*/  EXIT ;  /* 0x000000000000794d */ /* 0x000fea0003800000 */
.L_x_2:
[----:B------:R-:W-:-:S00]  /*02a0*/  BRA `(.L_x_2) ;  /* 0xfffffffc00fc7947 */ /* 0x000fc0000383ffff */
[----:B------:R-:W-:-:S00]  /*02b0*/  NOP ;  /* 0x0000000000007918 */ /* 0x000fc00000000000 */
        /* <DEDUP_REMOVED lines=12> */
.L_x_114:


//--------------------- .text._Z10f_functionPKdPiPdii --------------------------
	.section	.text._Z10f_functionPKdPiPdii,"ax",@progbits
	.align	128
        .global         _Z10f_functionPKdPiPdii
        .type           _Z10f_functionPKdPiPdii,@function
        .size           _Z10f_functionPKdPiPdii,(.L_x_113 - _Z10f_functionPKdPiPdii)
        .other          _Z10f_functionPKdPiPdii,@"STO_CUDA_ENTRY STV_DEFAULT"
_Z10f_functionPKdPiPdii:
.text._Z10f_functionPKdPiPdii:
[----:B------:R-:W-:Y:S01]  /*0000*/  LDC R1, c[0x0][0x37c] ;  /* 0x0000df00ff017b82 */ /* 0x000fe20000000800 */
[----:B------:R-:W0:Y:S07]  /*0010*/  S2R R2, SR_TID.X ;  /* 0x0000000000027919 */ /* 0x000e2e0000002100 */
[----:B------:R-:W0:Y:S01]  /*0020*/  S2UR UR4, SR_CTAID.X ;  /* 0x00000000000479c3 */ /* 0x000e220000002500 */
[----:B------:R-:W1:Y:S07]  /*0030*/  LDCU UR5, c[0x0][0x398] ;  /* 0x00007300ff0577ac */ /* 0x000e6e0008000800 */
[----:B------:R-:W0:Y:S02]  /*0040*/  LDC R3, c[0x0][0x360] ;  /* 0x0000d800ff037b82 */ /* 0x000e240000000800 */
[----:B0-----:R-:W-:-:S05]  /*0050*/  IMAD R2, R3, UR4, R2 ;  /* 0x0000000403027c24 */ /* 0x001fca000f8e0202 */
[----:B-1----:R-:W-:-:S13]  /*0060*/  ISETP.GE.AND P0, PT, R2, UR5, PT ;  /* 0x0000000502007c0c */ /* 0x002fda000bf06270 */
[----:B------:R-:W-:Y:S05]  /*0070*/  @P0 EXIT ;  /* 0x000000000000094d */ /* 0x000fea0003800000 */
[----:B------:R-:W0:Y:S01]  /*0080*/  LDC.64 R4, c[0x0][0x380] ;  /* 0x0000e000ff047b82 */ /* 0x000e220000000a00 */
[----:B------:R-:W1:Y:S01]  /*0090*/  LDCU.64 UR8, c[0x0][0x358] ;  /* 0x00006b00ff0877ac */ /* 0x000e620008000a00 */
[----:B0-----:R-:W-:-:S06]  /*00a0*/  IMAD.WIDE R4, R2, 0x8, R4 ;  /* 0x0000000802047825 */ /* 0x001fcc00078e0204 */
[----:B-1----:R-:W2:Y:S02]  /*00b0*/  LDG.E.64 R4, desc[UR8][R4.64] ;  /* 0x0000000804047981 */ /* 0x002ea4000c1e1b00 */
[----:B--2---:R-:W-:-:S14]  /*00c0*/  DSETP.NEU.AND P0, PT, R4, RZ, PT ;  /* 0x000000ff0400722a */ /* 0x004fdc0003f0d000 */
[----:B------:R-:W0:Y:S01]  /*00d0*/  @!P0 LDC.64 R6, c[0x0][0x388] ;  /* 0x0000e200ff068b82 */ /* 0x000e220000000a00 */
[----:B------:R-:W-:-:S05]  /*00e0*/  @!P0 IMAD.MOV.U32 R3, RZ, RZ, 0x1 ;  /* 0x00000001ff038424 */ /* 0x000fca00078e00ff */
[----:B0-----:R0:W-:Y:S01]  /*00f0*/  @!P0 STG.E desc[UR8][R6.64], R3 ;  /* 0x0000000306008986 */ /* 0x0011e2000c101908 */
[----:B------:R-:W-:Y:S05]  /*0100*/  @!P0 EXIT ;  /* 0x000000000000894d */ /* 0x000fea0003800000 */
[----:B------:R-:W1:Y:S01]  /*0110*/  LDC R0, c[0x0][0x39c] ;  /* 0x0000e700ff007b82 */ /* 0x000e620000000800 */
[----:B------:R-:W-:Y:S01]  /*0120*/  UMOV UR4, URZ ;  /* 0x000000ff00047c82 */ /* 0x000fe20008000000 */
[----:B0-----:R-:W-:Y:S02]  /*0130*/  CS2R R6, SRZ ;  /* 0x0000000000067805 */ /* 0x001fe4000001ff00 */
[----:B-1----:R-:W-:-:S13]  /*0140*/  ISETP.GT.AND P0, PT, R0, 0xa, PT ;  /* 0x0000000a0000780c */ /* 0x002fda0003f04270 */
[----:B------:R-:W-:Y:S05]  /*0150*/  @P0 BRA `(.L_x_3) ;  /* 0x0000000800580947 */ /* 0x000fea0003800000 */
[----:B------:R-:W-:-:S13]  /*0160*/  ISETP.GT.AND P0, PT, R0, 0x5, PT ;  /* 0x000000050000780c */ /* 0x000fda0003f04270 */
[----:B------:R-:W-:Y:S05]  /*0170*/  @P0 BRA `(.L_x_4) ;  /* 0x0000000400580947 */ /* 0x000fea0003800000 */
[----:B------:R-:W-:-:S13]  /*0180*/  ISETP.GT.AND P0, PT, R0, 0x2, PT ;  /* 0x000000020000780c */ /* 0x000fda0003f04270 */
[----:B------:R-:W-:Y:S05]  /*0190*/  @P0 BRA `(.L_x_5) ;  /* 0x0000000000600947 */ /* 0x000fea0003800000 */
[----:B------:R-:W-:-:S05]  /*01a0*/  VIADD R0, R0, 0xffffffff ;  /* 0xffffffff00007836 */ /* 0x000fca0000000000 */
[----:B------:R-:W-:-:S05]  /*01b0*/  VIMNMX.U32 R0, PT, PT, R0, 0x2, PT ;  /* 0x0000000200007848 */ /* 0x000fca0003fe0000 */
[----:B------:R-:W-:-:S04]  /*01c0*/  IMAD.SHL.U32 R0, R0, 0x4, RZ ;  /* 0x0000000400007824 */ /* 0x000fc800078e00ff */
[----:B------:R-:W0:Y:S02]  /*01d0*/  LDC R8, c[0x2][R0] ;  /* 0x0080000000087b82 */ /* 0x000e240000000800 */
[----:B0-----:R-:W-:-:S04]  /*01e0*/  SHF.R.S32.HI R9, RZ, 0x1f, R8 ;  /* 0x0000001fff097819 */ /* 0x001fc80000011408 */
.L_x_76:
[----:B------:R-:W-:Y:S05]  /*01f0*/  BRX R8 -0x200                                                       (*"BRANCH_TARGETS .L_x_77,.L_x_78,.L_x_6"*) ;  /* 0xfffffffc08807949 */ /* 0x000fea000383ffff */
.L_x_78:
[----:B------:R-:W-:Y:S01]  /*0200*/  DMUL R6, R4, R4 ;  /* 0x0000000404067228 */ /* 0x000fe20000000000 */
[----:B------:R-:W-:Y:S10]  /*0210*/  BRA `(.L_x_6) ;  /* 0x00000024003c7947 */ /* 0x000ff40003800000 */
.L_x_77:
[----:B------:R-:W0:Y:S01]  /*0220*/  MUFU.RCP64H R7, R5 ;  /* 0x0000000500077308 */ /* 0x000e220000001800 */
[----:B------:R-:W-:Y:S01]  /*0230*/  VIADD R6, R5, 0x300402 ;  /* 0x0030040205067836 */ /* 0x000fe20000000000 */
[----:B------:R-:W-:Y:S04]  /*0240*/  BSSY.RECONVERGENT B0, `(.L_x_7) ;  /* 0x000000c000007945 */ /* 0x000fe80003800200 */
[----:B------:R-:W-:Y:S01]  /*0250*/  FSETP.GEU.AND P0, PT, |R6|, 5.8789094863358348022e-39, PT ;  /* 0x004004020600780b */ /* 0x000fe20003f0e200 */
[----:B0-----:R-:W-:-:S08]  /*0260*/  DFMA R8, -R4, R6, 1 ;  /* 0x3ff000000408742b */ /* 0x001fd00000000106 */
[----:B------:R-:W-:-:S08]  /*0270*/  DFMA R8, R8, R8, R8 ;  /* 0x000000080808722b */ /* 0x000fd00000000008 */
[----:B------:R-:W-:-:S08]  /*0280*/  DFMA R8, R6, R8, R6 ;  /* 0x000000080608722b */ /* 0x000fd00000000006 */
[----:B------:R-:W-:-:S08]  /*0290*/  DFMA R10, -R4, R8, 1 ;  /* 0x3ff00000040a742b */ /* 0x000fd00000000108 */
[----:B------:R-:W-:Y:S01]  /*02a0*/  DFMA R6, R8, R10, R8 ;  /* 0x0000000a0806722b */ /* 0x000fe20000000008 */
[----:B------:R-:W-:Y:S10]  /*02b0*/  @P0 BRA `(.L_x_8) ;  /* 0x0000000000100947 */ /* 0x000ff40003800000 */
[----:B------:R-:W-:-:S05]  /*02c0*/  LOP3.LUT R0, R5, 0x7fffffff, RZ, 0xc0, !PT ;  /* 0x7fffffff05007812 */ /* 0x000fca00078ec0ff */
[----:B------:R-:W-:Y:S01]  /*02d0*/  VIADD R8, R0, 0xfff00000 ;  /* 0xfff0000000087836 */ /* 0x000fe20000000000 */
[----:B------:R-:W-:-:S07]  /*02e0*/  MOV R0, 0x300 ;  /* 0x0000030000007802 */ /* 0x000fce0000000f00 */
[----:B------:R-:W-:Y:S05]  /*02f0*/  CALL.REL.NOINC `($__internal_0_$__cuda_sm20_dblrcp_rn_slowpath_v3) ;  /* 0x0000002400147944 */ /* 0x000fea0003c00000 */
.L_x_8:
[----:B------:R-:W-:Y:S05]  /*0300*/  BSYNC.RECONVERGENT B0 ;  /* 0x0000000000007941 */ /* 0x000fea0003800200 */
.L_x_7:
[----:B------:R-:W-:Y:S05]  /*0310*/  BRA `(.L_x_6) ;  /* 0x0000002000fc7947 */ /* 0x000fea0003800000 */
.L_x_5:
[----:B------:R-:W-:-:S05]  /*0320*/  IMAD.MOV.U32 R3, RZ, RZ, -0x3 ;  /* 0xfffffffdff037424 */ /* 0x000fca00078e00ff */
[----:B------:R-:W-:-:S05]  /*0330*/  VIADDMNMX.U32 R0, R0, R3, 0x3, PT ;  /* 0x0000000300007446 */ /* 0x000fca0003800003 */
[----:B------:R-:W-:-:S04]  /*0340*/  IMAD.SHL.U32 R0, R0, 0x4, RZ ;  /* 0x0000000400007824 */ /* 0x000fc800078e00ff */
[----:B------:R-:W0:Y:S02]  /*0350*/  LDC R8, c[0x2][R0+0xc] ;  /* 0x0080030000087b82 */ /* 0x000e240000000800 */
[----:B0-----:R-:W-:-:S04]  /*0360*/  SHF.R.S32.HI R9, RZ, 0x1f, R8 ;  /* 0x0000001fff097819 */ /* 0x001fc80000011408 */
.L_x_80:
[----:B------:R-:W-:Y:S05]  /*0370*/  BRX R8 -0x380                                                       (*"BRANCH_TARGETS .L_x_81,.L_x_82,.L_x_83,.L_x_6"*) ;  /* 0xfffffffc08207949 */ /* 0x000fea000383ffff */
.L_x_83:
[----:B------:R-:W-:Y:S01]  /*0380*/  DADD R8, -RZ, |R4| ;  /* 0x00000000ff087229 */ /* 0x000fe20000000504 */
[----:B------:R-:W-:Y:S01]  /*0390*/  BSSY.RECONVERGENT B0, `(.L_x_9) ;  /* 0x0000005000007945 */ /* 0x000fe20003800200 */
[----:B------:R-:W-:Y:S01]  /*03a0*/  MOV R0, 0x3e0 ;  /* 0x000003e000007802 */ /* 0x000fe20000000f00 */
[----:B------:R-:W-:-:S07]  /*03b0*/  UMOV UR5, 0x40140000 ;  /* 0x4014000000057882 */ /* 0x000fce0000000000 */
[----:B------:R-:W-:-:S07]  /*03c0*/  IMAD.MOV.U32 R3, RZ, RZ, R9 ;  /* 0x000000ffff037224 */ /* 0x000fce00078e0009 */
[----:B------:R-:W-:Y:S05]  /*03d0*/  CALL.REL.NOINC `($_Z10f_functionPKdPiPdii$__internal_accurate_pow) ;  /* 0x00000024007c7944 */ /* 0x000fea0003c00000 */
[----:B------:R-:W-:Y:S05]  /*03e0*/  BSYNC.RECONVERGENT B0 ;  /* 0x0000000000007941 */ /* 0x000fea0003800200 */
.L_x_9:
[C---:B------:R-:W-:Y:S01]  /*03f0*/  DADD R6, R4.reuse, 5 ;  /* 0x4014000004067429 */ /* 0x040fe20000000000 */
[----:B------:R-:W-:Y:S01]  /*0400*/  ISETP.GE.AND P0, PT, R5, RZ, PT ;  /* 0x000000ff0500720c */ /* 0x000fe20003f06270 */
[----:B------:R-:W-:Y:S01]  /*0410*/  DADD R8, -RZ, -R14 ;  /* 0x00000000ff087229 */ /* 0x000fe2000000090e */
[----:B------:R-:W-:Y:S01]  /*0420*/  BSSY.RECONVERGENT B0, `(.L_x_10) ;  /* 0x000000e000007945 */ /* 0x000fe20003800200 */
[----:B------:R-:W-:-:S06]  /*0430*/  DSETP.NEU.AND P2, PT, R4, 1, PT ;  /* 0x3ff000000400742a */ /* 0x000fcc0003f4d000 */
[----:B------:R-:W-:Y:S02]  /*0440*/  LOP3.LUT R6, R7, 0x7ff00000, RZ, 0xc0, !PT ;  /* 0x7ff0000007067812 */ /* 0x000fe400078ec0ff */
[----:B------:R-:W-:Y:S02]  /*0450*/  FSEL R14, R8, R14, !P0 ;  /* 0x0000000e080e7208 */ /* 0x000fe40004000000 */
[----:B------:R-:W-:Y:S02]  /*0460*/  ISETP.NE.AND P1, PT, R6, 0x7ff00000, PT ;  /* 0x7ff000000600780c */ /* 0x000fe40003f25270 */
[----:B------:R-:W-:-:S11]  /*0470*/  FSEL R15, R9, R15, !P0 ;  /* 0x0000000f090f7208 */ /* 0x000fd60004000000 */
[----:B------:R-:W-:Y:S05]  /*0480*/  @P1 BRA `(.L_x_11) ;  /* 0x00000000001c1947 */ /* 0x000fea0003800000 */
[----:B------:R-:W-:-:S14]  /*0490*/  DSETP.NAN.AND P1, PT, R4, R4, PT ;  /* 0x000000040400722a */ /* 0x000fdc0003f28000 */
[----:B------:R-:W-:Y:S01]  /*04a0*/  @P1 DADD R14, R4, 5 ;  /* 0x40140000040e1429 */ /* 0x000fe20000000000 */
[----:B------:R-:W-:Y:S10]  /*04b0*/  @P1 BRA `(.L_x_11) ;  /* 0x0000000000101947 */ /* 0x000ff40003800000 */
[----:B------:R-:W-:-:S14]  /*04c0*/  DSETP.NEU.AND P1, PT, |R4|, +INF , PT ;  /* 0x7ff000000400742a */ /* 0x000fdc0003f2d200 */
[----:B------:R-:W-:Y:S02]  /*04d0*/  @!P1 IMAD.MOV.U32 R0, RZ, RZ, -0x100000 ;  /* 0xfff00000ff009424 */ /* 0x000fe400078e00ff */
[----:B------:R-:W-:-:S03]  /*04e0*/  @!P1 IMAD.MOV.U32 R14, RZ, RZ, RZ ;  /* 0x000000ffff0e9224 */ /* 0x000fc600078e00ff */
[----:B------:R-:W-:-:S07]  /*04f0*/  @!P1 SEL R15, R0, 0x7ff00000, !P0 ;  /* 0x7ff00000000f9807 */ /* 0x000fce0004000000 */
.L_x_11:
[----:B------:R-:W-:Y:S05]  /*0500*/  BSYNC.RECONVERGENT B0 ;  /* 0x0000000000007941 */ /* 0x000fea0003800200 */
.L_x_10:
[----:B------:R-:W-:Y:S02]  /*0510*/  FSEL R6, R14, RZ, P2 ;  /* 0x000000ff0e067208 */ /* 0x000fe40001000000 */
[----:B------:R-:W-:Y:S01]  /*0520*/  FSEL R7, R15, 1.875, P2 ;  /* 0x3ff000000f077808 */ /* 0x000fe20001000000 */
[----:B------:R-:W-:Y:S06]  /*0530*/  BRA `(.L_x_6) ;  /* 0x0000002000747947 */ /* 0x000fec0003800000 */
.L_x_81:
[----:B------:R-:W-:-:S08]  /*0540*/  DMUL R6, R4, R4 ;  /* 0x0000000404067228 */ /* 0x000fd00000000000 */
[----:B------:R-:W-:Y:S01]  /*0550*/  DMUL R6, R4, R6 ;  /* 0x0000000604067228 */ /* 0x000fe20000000000 */
[----:B------:R-:W-:Y:S10]  /*0560*/  BRA `(.L_x_6) ;  /* 0x0000002000687947 */ /* 0x000ff40003800000 */
.L_x_82:
[----:B------:R-:W-:Y:S01]  /*0570*/  DADD R8, -RZ, |R4| ;  /* 0x00000000ff087229 */ /* 0x000fe20000000504 */
[----:B------:R-:W-:Y:S01]  /*0580*/  BSSY.RECONVERGENT B0, `(.L_x_12) ;  /* 0x0000005000007945 */ /* 0x000fe20003800200 */
[----:B------:R-:W-:Y:S01]  /*0590*/  MOV R0, 0x5d0 ;  /* 0x000005d000007802 */ /* 0x000fe20000000f00 */
[----:B------:R-:W-:-:S07]  /*05a0*/  UMOV UR5, 0x40100000 ;  /* 0x4010000000057882 */ /* 0x000fce0000000000 */
[----:B------:R-:W-:-:S07]  /*05b0*/  IMAD.MOV.U32 R3, RZ, RZ, R9 ;  /* 0x000000ffff037224 */ /* 0x000fce00078e0009 */
[----:B------:R-:W-:Y:S05]  /*05c0*/  CALL.REL.NOINC `($_Z10f_functionPKdPiPdii$__internal_accurate_pow) ;  /* 0x0000002400007944 */ /* 0x000fea0003c00000 */
[----:B------:R-:W-:Y:S05]  /*05d0*/  BSYNC.RECONVERGENT B0 ;  /* 0x0000000000007941 */ /* 0x000fea0003800200 */
.L_x_12:
[C---:B------:R-:W-:Y:S01]  /*05e0*/  DADD R6, R4.reuse, 4 ;  /* 0x4010000004067429 */ /* 0x040fe20000000000 */
[----:B------:R-:W-:Y:S01]  /*05f0*/  BSSY.RECONVERGENT B0, `(.L_x_13) ;  /* 0x000000b000007945 */ /* 0x000fe20003800200 */
[----:B------:R-:W-:-:S08]  /*0600*/  DSETP.NEU.AND P1, PT, R4, 1, PT ;  /* 0x3ff000000400742a */ /* 0x000fd00003f2d000 */
[----:B------:R-:W-:-:S04]  /*0610*/  LOP3.LUT R6, R7, 0x7ff00000, RZ, 0xc0, !PT ;  /* 0x7ff0000007067812 */ /* 0x000fc800078ec0ff */
[----:B------:R-:W-:-:S13]  /*0620*/  ISETP.NE.AND P0, PT, R6, 0x7ff00000, PT ;  /* 0x7ff000000600780c */ /* 0x000fda0003f05270 */
[----:B------:R-:W-:Y:S05]  /*0630*/  @P0 BRA `(.L_x_14) ;  /* 0x0000000000180947 */ /* 0x000fea0003800000 */
[----:B------:R-:W-:-:S14]  /*0640*/  DSETP.NAN.AND P0, PT, R4, R4, PT ;  /* 0x000000040400722a */ /* 0x000fdc0003f08000 */
[----:B------:R-:W-:Y:S01]  /*0650*/  @P0 DADD R14, R4, 4 ;  /* 0x40100000040e0429 */ /* 0x000fe20000000000 */
[----:B------:R-:W-:Y:S10]  /*0660*/  @P0 BRA `(.L_x_14) ;  /* 0x00000000000c0947 */ /* 0x000ff40003800000 */
[----:B------:R-:W-:-:S14]  /*0670*/  DSETP.NEU.AND P0, PT, |R4|, +INF , PT ;  /* 0x7ff000000400742a */ /* 0x000fdc0003f0d200 */
[----:B------:R-:W-:Y:S02]  /*0680*/  @!P0 IMAD.MOV.U32 R14, RZ, RZ, 0x0 ;  /* 0x00000000ff0e8424 */ /* 0x000fe400078e00ff */
[----:B------:R-:W-:-:S07]  /*0690*/  @!P0 IMAD.MOV.U32 R15, RZ, RZ, 0x7ff00000 ;  /* 0x7ff00000ff0f8424 */ /* 0x000fce00078e00ff */
.L_x_14:
[----:B------:R-:W-:Y:S05]  /*06a0*/  BSYNC.RECONVERGENT B0 ;  /* 0x0000000000007941 */ /* 0x000fea0003800200 */
.L_x_13:
[----:B------:R-:W-:Y:S02]  /*06b0*/  FSEL R6, R14, RZ, P1 ;  /* 0x000000ff0e067208 */ /* 0x000fe40000800000 */
[----:B------:R-:W-:Y:S01]  /*06c0*/  FSEL R7, R15, 1.875, P1 ;  /* 0x3ff000000f077808 */ /* 0x000fe20000800000 */
[----:B------:R-:W-:Y:S06]  /*06d0*/  BRA `(.L_x_6) ;  /* 0x00000020000c7947 */ /* 0x000fec0003800000 */
.L_x_4:
[----:B------:R-:W-:-:S13]  /*06e0*/  ISETP.GT.AND P0, PT, R0, 0x7, PT ;  /* 0x000000070000780c */ /* 0x000fda0003f04270 */
[----:B------:R-:W-:Y:S05]  /*06f0*/  @P0 BRA `(.L_x_15) ;  /* 0x0000000000a40947 */ /* 0x000fea0003800000 */
[----:B------:R-:W-:-:S05]  /*0700*/  VIADD R0, R0, 0xfffffffa ;  /* 0xfffffffa00007836 */ /* 0x000fca0000000000 */
[----:B------:R-:W-:-:S05]  /*0710*/  VIMNMX.U32 R0, PT, PT, R0, 0x2, PT ;  /* 0x0000000200007848 */ /* 0x000fca0003fe0000 */
[----:B------:R-:W-:-:S04]  /*0720*/  IMAD.SHL.U32 R0, R0, 0x4, RZ ;  /* 0x0000000400007824 */ /* 0x000fc800078e00ff */
[----:B------:R-:W0:Y:S02]  /*0730*/  LDC R8, c[0x2][R0+0x1c] ;  /* 0x0080070000087b82 */ /* 0x000e240000000800 */
[----:B0-----:R-:W-:-:S04]  /*0740*/  SHF.R.S32.HI R9, RZ, 0x1f, R8 ;  /* 0x0000001fff097819 */ /* 0x001fc80000011408 */
.L_x_85:
[----:B------:R-:W-:Y:S05]  /*0750*/  BRX R8 -0x760                                                       (*"BRANCH_TARGETS .L_x_86,.L_x_87,.L_x_6"*) ;  /* 0xfffffff808287949 */ /* 0x000fea000383ffff */
.L_x_87:
[----:B------:R-:W-:Y:S01]  /*0760*/  DADD R8, -RZ, |R4| ;  /* 0x00000000ff087229 */ /* 0x000fe20000000504 */
[----:B------:R-:W-:Y:S01]  /*0770*/  BSSY.RECONVERGENT B0, `(.L_x_16) ;  /* 0x0000005000007945 */ /* 0x000fe20003800200 */
[----:B------:R-:W-:Y:S01]  /*0780*/  MOV R0, 0x7c0 ;  /* 0x000007c000007802 */ /* 0x000fe20000000f00 */
[----:B------:R-:W-:-:S07]  /*0790*/  UMOV UR5, 0x40080000 ;  /* 0x4008000000057882 */ /* 0x000fce0000000000 */
[----:B------:R-:W-:-:S07]  /*07a0*/  IMAD.MOV.U32 R3, RZ, RZ, R9 ;  /* 0x000000ffff037224 */ /* 0x000fce00078e0009 */
[----:B------:R-:W-:Y:S05]  /*07b0*/  CALL.REL.NOINC `($_Z10f_functionPKdPiPdii$__internal_accurate_pow) ;  /* 0x0000002000847944 */ /* 0x000fea0003c00000 */
[----:B------:R-:W-:Y:S05]  /*07c0*/  BSYNC.RECONVERGENT B0 ;  /* 0x0000000000007941 */ /* 0x000fea0003800200 */
.L_x_16:
[----:B------:R-:W-:Y:S01]  /*07d0*/  DADD R6, R4, 3 ;  /* 0x4008000004067429 */ /* 0x000fe20000000000 */
[----:B------:R-:W-:Y:S01]  /*07e0*/  ISETP.GE.AND P1, PT, R5, RZ, PT ;  /* 0x000000ff0500720c */ /* 0x000fe20003f26270 */
[----:B------:R-:W-:Y:S01]  /*07f0*/  DADD R8, -RZ, -R14 ;  /* 0x00000000ff087229 */ /* 0x000fe2000000090e */
[----:B------:R-:W-:Y:S07]  /*0800*/  BSSY.RECONVERGENT B0, `(.L_x_17) ;  /* 0x000000d000007945 */ /* 0x000fee0003800200 */
[----:B------:R-:W-:-:S02]  /*0810*/  LOP3.LUT R6, R7, 0x7ff00000, RZ, 0xc0, !PT ;  /* 0x7ff0000007067812 */ /* 0x000fc400078ec0ff */
        /* <DEDUP_REMOVED lines=11> */
.L_x_18:
[----:B------:R-:W-:Y:S05]  /*08d0*/  BSYNC.RECONVERGENT B0 ;  /* 0x0000000000007941 */ /* 0x000fea0003800200 */
.L_x_17:
[----:B------:R-:W-:Y:S02]  /*08e0*/  DADD R14, R14, R14 ;  /* 0x000000000e0e7229 */ /* 0x000fe4000000000e */
[C---:B------:R-:W-:Y:S02]  /*08f0*/  DMUL R6, R4.reuse, -3 ;  /* 0xc008000004067828 */ /* 0x040fe40000000000 */
[----:B------:R-:W-:-:S06]  /*0900*/  DSETP.NEU.AND P0, PT, R4, 1, PT ;  /* 0x3ff000000400742a */ /* 0x000fcc0003f0d000 */
[----:B------:R-:W-:Y:S01]  /*0910*/  DFMA R6, R4, R6, R4 ;  /* 0x000000060406722b */ /* 0x000fe20000000004 */
[----:B------:R-:W-:Y:S02]  /*0920*/  FSEL R4, R14, RZ, P0 ;  /* 0x000000ff0e047208 */ /* 0x000fe40000000000 */
[----:B------:R-:W-:-:S06]  /*0930*/  FSEL R5, R15, 2, P0 ;  /* 0x400000000f057808 */ /* 0x000fcc0000000000 */
[----:B------:R-:W-:Y:S01]  /*0940*/  DADD R6, R6, R4 ;  /* 0x0000000006067229 */ /* 0x000fe20000000004 */
[----:B------:R-:W-:Y:S10]  /*0950*/  BRA `(.L_x_6) ;  /* 0x0000001c006c7947 */ /* 0x000ff40003800000 */
.L_x_86:
[----:B------:R-:W-:-:S08]  /*0960*/  DADD R6, R4, R4 ;  /* 0x0000000004067229 */ /* 0x000fd00000000004 */
[----:B------:R-:W-:Y:S01]  /*0970*/  DFMA R6, R4, R6, R4 ;  /* 0x000000060406722b */ /* 0x000fe20000000004 */
[----:B------:R-:W-:Y:S10]  /*0980*/  BRA `(.L_x_6) ;  /* 0x0000001c00607947 */ /* 0x000ff40003800000 */
.L_x_15:
[----:B------:R-:W-:-:S05]  /*0990*/  IMAD.MOV.U32 R3, RZ, RZ, -0x8 ;  /* 0xfffffff8ff037424 */ /* 0x000fca00078e00ff */
[----:B------:R-:W-:-:S05]  /*09a0*/  VIADDMNMX.U32 R0, R0, R3, 0x3, PT ;  /* 0x0000000300007446 */ /* 0x000fca0003800003 */
[----:B------:R-:W-:-:S04]  /*09b0*/  IMAD.SHL.U32 R0, R0, 0x4, RZ ;  /* 0x0000000400007824 */ /* 0x000fc800078e00ff */
[----:B------:R-:W0:Y:S02]  /*09c0*/  LDC R8, c[0x2][R0+0x28] ;  /* 0x00800a0000087b82 */ /* 0x000e240000000800 */
[----:B0-----:R-:W-:-:S04]  /*09d0*/  SHF.R.S32.HI R9, RZ, 0x1f, R8 ;  /* 0x0000001fff097819 */ /* 0x001fc80000011408 */
.L_x_89:
[----:B------:R-:W-:Y:S05]  /*09e0*/  BRX R8 -0x9f0                                                       (*"BRANCH_TARGETS .L_x_90,.L_x_91,.L_x_92,.L_x_6"*) ;  /* 0xfffffff408847949 */ /* 0x000fea000383ffff */
.L_x_92:
[----:B------:R-:W-:-:S08]  /*09f0*/  DMUL R6, R4, 4 ;  /* 0x4010000004067828 */ /* 0x000fd00000000000 */
[----:B------:R-:W-:-:S08]  /*0a00*/  DFMA R6, R4, R4, -R6 ;  /* 0x000000040406722b */ /* 0x000fd00000000806 */
[----:B------:R-:W-:Y:S01]  /*0a10*/  DADD R6, R6, 4 ;  /* 0x4010000006067429 */ /* 0x000fe20000000000 */
[----:B------:R-:W-:Y:S10]  /*0a20*/  BRA `(.L_x_6) ;  /* 0x0000001c00387947 */ /* 0x000ff40003800000 */
.L_x_90:
[C---:B------:R-:W-:Y:S02]  /*0a30*/  DMUL R6, R4.reuse, 5 ;  /* 0x4014000004067828 */ /* 0x040fe40000000000 */
[----:B------:R-:W-:-:S08]  /*0a40*/  DMUL R8, R4, -4 ;  /* 0xc010000004087828 */ /* 0x000fd00000000000 */
[----:B------:R-:W-:-:S08]  /*0a50*/  DFMA R6, R4, R6, R8 ;  /* 0x000000060406722b */ /* 0x000fd00000000008 */
[----:B------:R-:W-:Y:S01]  /*0a60*/  DADD R6, R6, 1 ;  /* 0x3ff0000006067429 */ /* 0x000fe20000000000 */
[----:B------:R-:W-:Y:S10]  /*0a70*/  BRA `(.L_x_6) ;  /* 0x0000001c00247947 */ /* 0x000ff40003800000 */
.L_x_91:
[----:B------:R-:W-:-:S08]  /*0a80*/  DMUL R6, R4, 6 ;  /* 0x4018000004067828 */ /* 0x000fd00000000000 */
[----:B------:R-:W-:-:S08]  /*0a90*/  DFMA R6, R4, R4, R6 ;  /* 0x000000040406722b */ /* 0x000fd00000000006 */
[----:B------:R-:W-:Y:S01]  /*0aa0*/  DADD R6, R6, 9 ;  /* 0x4022000006067429 */ /* 0x000fe20000000000 */
[----:B------:R-:W-:Y:S10]  /*0ab0*/  BRA `(.L_x_6) ;  /* 0x0000001c00147947 */ /* 0x000ff40003800000 */
.L_x_3:
        /* <DEDUP_REMOVED lines=9> */
.L_x_94:
[----:B------:R-:W-:Y:S05]  /*0b50*/  BRX R8 -0xb60                                                       (*"BRANCH_TARGETS .L_x_95,.L_x_96,.L_x_6"*) ;  /* 0xfffffff408287949 */ /* 0x000fea000383ffff */
.L_x_96:
[----:B------:R-:W-:Y:S01]  /*0b60*/  DADD R8, -RZ, |R4| ;  /* 0x00000000ff087229 */ /* 0x000fe20000000504 */
[----:B------:R-:W-:Y:S01]  /*0b70*/  BSSY.RECONVERGENT B0, `(.L_x_21) ;  /* 0x0000005000007945 */ /* 0x000fe20003800200 */
[----:B------:R-:W-:Y:S01]  /*0b80*/  MOV R0, 0xbc0 ;  /* 0x00000bc000007802 */ /* 0x000fe20000000f00 */
[----:B------:R-:W-:-:S07]  /*0b90*/  UMOV UR5, 0x40080000 ;  /* 0x4008000000057882 */ /* 0x000fce0000000000 */
[----:B------:R-:W-:-:S07]  /*0ba0*/  IMAD.MOV.U32 R3, RZ, RZ, R9 ;  /* 0x000000ffff037224 */ /* 0x000fce00078e0009 */
[----:B------:R-:W-:Y:S05]  /*0bb0*/  CALL.REL.NOINC `($_Z10f_functionPKdPiPdii$__internal_accurate_pow) ;  /* 0x0000001c00847944 */ /* 0x000fea0003c00000 */
[----:B------:R-:W-:Y:S05]  /*0bc0*/  BSYNC.RECONVERGENT B0 ;  /* 0x0000000000007941 */ /* 0x000fea0003800200 */
.L_x_21:
        /* <DEDUP_REMOVED lines=17> */
.L_x_23:
[----:B------:R-:W-:Y:S05]  /*0ce0*/  BSYNC.RECONVERGENT B0 ;  /* 0x0000000000007941 */ /* 0x000fea0003800200 */
.L_x_22:
[----:B------:R-:W-:Y:S02]  /*0cf0*/  FSEL R6, R14, RZ, P2 ;  /* 0x000000ff0e067208 */ /* 0x000fe40001000000 */
[----:B------:R-:W-:-:S06]  /*0d00*/  FSEL R7, R15, 1.875, P2 ;  /* 0x3ff000000f077808 */ /* 0x000fcc0001000000 */
[----:B------:R-:W-:-:S08]  /*0d10*/  DFMA R6, -R4, R4, R6 ;  /* 0x000000040406722b */ /* 0x000fd00000000106 */
[----:B------:R-:W-:-:S08]  /*0d20*/  DADD R6, R4, R6 ;  /* 0x0000000004067229 */ /* 0x000fd00000000006 */
[----:B------:R-:W-:Y:S01]  /*0d30*/  DADD R6, R6, -1 ;  /* 0xbff0000006067429 */ /* 0x000fe20000000000 */
[----:B------:R-:W-:Y:S10]  /*0d40*/  BRA `(.L_x_6) ;  /* 0x0000001800707947 */ /* 0x000ff40003800000 */
.L_x_95:
[C---:B------:R-:W-:Y:S02]  /*0d50*/  DMUL R6, R4.reuse, 3 ;  /* 0x4008000004067828 */ /* 0x040fe40000000000 */
[----:B------:R-:W-:-:S08]  /*0d60*/  DADD R8, R4, R4 ;  /* 0x0000000004087229 */ /* 0x000fd00000000004 */
[----:B------:R-:W-:-:S08]  /*0d70*/  DFMA R6, R4, R6, -R8 ;  /* 0x000000060406722b */ /* 0x000fd00000000808 */
[----:B------:R-:W-:Y:S01]  /*0d80*/  DADD R6, R6, 7 ;  /* 0x401c000006067429 */ /* 0x000fe20000000000 */
[----:B------:R-:W-:Y:S10]  /*0d90*/  BRA `(.L_x_6) ;  /* 0x00000018005c7947 */ /* 0x000ff40003800000 */
.L_x_20:
[----:B------:R-:W-:-:S05]  /*0da0*/  IMAD.MOV.U32 R3, RZ, RZ, -0xd ;  /* 0xfffffff3ff037424 */ /* 0x000fca00078e00ff */
[----:B------:R-:W-:-:S05]  /*0db0*/  VIADDMNMX.U32 R0, R0, R3, 0x3, PT ;  /* 0x0000000300007446 */ /* 0x000fca0003800003 */
[----:B------:R-:W-:-:S04]  /*0dc0*/  IMAD.SHL.U32 R0, R0, 0x4, RZ ;  /* 0x0000000400007824 */ /* 0x000fc800078e00ff */
[----:B------:R-:W0:Y:S02]  /*0dd0*/  LDC R8, c[0x2][R0+0x44] ;  /* 0x0080110000087b82 */ /* 0x000e240000000800 */
[----:B0-----:R-:W-:-:S04]  /*0de0*/  SHF.R.S32.HI R9, RZ, 0x1f, R8 ;  /* 0x0000001fff097819 */ /* 0x001fc80000011408 */
.L_x_98:
[----:B------:R-:W-:Y:S05]  /*0df0*/  BRX R8 -0xe00                                                       (*"BRANCH_TARGETS .L_x_99,.L_x_100,.L_x_101,.L_x_6"*) ;  /* 0xfffffff008807949 */ /* 0x000fea000383ffff */
.L_x_101:
[----:B------:R-:W-:Y:S01]  /*0e00*/  DADD R8, -RZ, |R4| ;  /* 0x00000000ff087229 */ /* 0x000fe20000000504 */
[----:B------:R-:W-:Y:S01]  /*0e10*/  BSSY.RECONVERGENT B0, `(.L_x_24) ;  /* 0x0000005000007945 */ /* 0x000fe20003800200 */
[----:B------:R-:W-:Y:S01]  /*0e20*/  MOV R0, 0xe60 ;  /* 0x00000e6000007802 */ /* 0x000fe20000000f00 */
[----:B------:R-:W-:-:S07]  /*0e30*/  UMOV UR5, 0x40000000 ;  /* 0x4000000000057882 */ /* 0x000fce0000000000 */
[----:B------:R-:W-:-:S07]  /*0e40*/  IMAD.MOV.U32 R3, RZ, RZ, R9 ;  /* 0x000000ffff037224 */ /* 0x000fce00078e0009 */
[----:B------:R-:W-:Y:S05]  /*0e50*/  CALL.REL.NOINC `($_Z10f_functionPKdPiPdii$__internal_accurate_pow) ;  /* 0x0000001800dc7944 */ /* 0x000fea0003c00000 */
[----:B------:R-:W-:Y:S05]  /*0e60*/  BSYNC.RECONVERGENT B0 ;  /* 0x0000000000007941 */ /* 0x000fea0003800200 */
.L_x_24:
        /* <DEDUP_REMOVED lines=12> */
.L_x_26:
[----:B------:R-:W-:Y:S05]  /*0f30*/  BSYNC.RECONVERGENT B0 ;  /* 0x0000000000007941 */ /* 0x000fea0003800200 */
.L_x_25:
[----:B------:R-:W-:Y:S02]  /*0f40*/  FSEL R6, R14, RZ, P1 ;  /* 0x000000ff0e067208 */ /* 0x000fe40000800000 */
[----:B------:R-:W-:-:S06]  /*0f50*/  FSEL R7, R15, 1.875, P1 ;  /* 0x3ff000000f077808 */ /* 0x000fcc0000800000 */
[----:B------:R-:W-:-:S08]  /*0f60*/  DFMA R4, R4, 2, R6 ;  /* 0x400000000404782b */ /* 0x000fd00000000006 */
[----:B------:R-:W-:Y:S01]  /*0f70*/  DADD R6, R4, 1 ;  /* 0x3ff0000004067429 */ /* 0x000fe20000000000 */
[----:B------:R-:W-:Y:S10]  /*0f80*/  BRA `(.L_x_6) ;  /* 0x0000001400e07947 */ /* 0x000ff40003800000 */
.L_x_99:
[----:B------:R-:W-:Y:S01]  /*0f90*/  DADD R8, -RZ, |R4| ;  /* 0x00000000ff087229 */ /* 0x000fe20000000504 */
[----:B------:R-:W-:Y:S01]  /*0fa0*/  BSSY.RECONVERGENT B0, `(.L_x_27) ;  /* 0x0000005000007945 */ /* 0x000fe20003800200 */
[----:B------:R-:W-:Y:S01]  /*0fb0*/  MOV R0, 0xff0 ;  /* 0x00000ff000007802 */ /* 0x000fe20000000f00 */
[----:B------:R-:W-:-:S07]  /*0fc0*/  UMOV UR5, 0x40100000 ;  /* 0x4010000000057882 */ /* 0x000fce0000000000 */
[----:B------:R-:W-:-:S07]  /*0fd0*/  IMAD.MOV.U32 R3, RZ, RZ, R9 ;  /* 0x000000ffff037224 */ /* 0x000fce00078e0009 */
[----:B------:R-:W-:Y:S05]  /*0fe0*/  CALL.REL.NOINC `($_Z10f_functionPKdPiPdii$__internal_accurate_pow) ;  /* 0x0000001800787944 */ /* 0x000fea0003c00000 */
[----:B------:R-:W-:Y:S05]  /*0ff0*/  BSYNC.RECONVERGENT B0 ;  /* 0x0000000000007941 */ /* 0x000fea0003800200 */
.L_x_27:
[----:B------:R-:W-:Y:S01]  /*1000*/  DADD R6, R4, 4 ;  /* 0x4010000004067429 */ /* 0x000fe20000000000 */
[----:B------:R-:W-:Y:S01]  /*1010*/  BSSY.RECONVERGENT B0, `(.L_x_28) ;  /* 0x000000e000007945 */ /* 0x000fe20003800200 */
[----:B------:R-:W-:Y:S01]  /*1020*/  DADD R8, -RZ, |R4| ;  /* 0x00000000ff087229 */ /* 0x000fe20000000504 */
[----:B------:R-:W-:Y:S01]  /*1030*/  ISETP.GE.AND P0, PT, R5, RZ, PT ;  /* 0x000000ff0500720c */ /* 0x000fe20003f06270 */
[----:B------:R-:W-:Y:S02]  /*1040*/  IMAD.MOV.U32 R26, RZ, RZ, R14 ;  /* 0x000000ffff1a7224 */ /* 0x000fe400078e000e */
[----:B------:R-:W-:-:S04]  /*1050*/  IMAD.MOV.U32 R27, RZ, RZ, R15 ;  /* 0x000000ffff1b7224 */ /* 0x000fc800078e000f */
        /* <DEDUP_REMOVED lines=9> */
.L_x_29:
[----:B------:R-:W-:Y:S05]  /*10f0*/  BSYNC.RECONVERGENT B0 ;  /* 0x0000000000007941 */ /* 0x000fea0003800200 */
.L_x_28:
[----:B------:R-:W-:Y:S01]  /*1100*/  BSSY.RECONVERGENT B0, `(.L_x_30) ;  /* 0x0000005000007945 */ /* 0x000fe20003800200 */
[----:B------:R-:W-:Y:S01]  /*1110*/  IMAD.MOV.U32 R3, RZ, RZ, R9 ;  /* 0x000000ffff037224 */ /* 0x000fe200078e0009 */
[----:B------:R-:W-:Y:S01]  /*1120*/  MOV R0, 0x1150 ;  /* 0x0000115000007802 */ /* 0x000fe20000000f00 */
[----:B------:R-:W-:-:S06]  /*1130*/  UMOV UR5, 0x40080000 ;  /* 0x4008000000057882 */ /* 0x000fcc0000000000 */
[----:B------:R-:W-:Y:S05]  /*1140*/  CALL.REL.NOINC `($_Z10f_functionPKdPiPdii$__internal_accurate_pow) ;  /* 0x0000001800207944 */ /* 0x000fea0003c00000 */
[----:B------:R-:W-:Y:S05]  /*1150*/  BSYNC.RECONVERGENT B0 ;  /* 0x0000000000007941 */ /* 0x000fea0003800200 */
.L_x_30:
[----:B------:R-:W-:Y:S01]  /*1160*/  DADD R8, R4, 3 ;  /* 0x4008000004087429 */ /* 0x000fe20000000000 */
[----:B------:R-:W-:Y:S01]  /*1170*/  BSSY.RECONVERGENT B0, `(.L_x_31) ;  /* 0x000000f000007945 */ /* 0x000fe20003800200 */
[----:B------:R-:W-:-:S08]  /*1180*/  DADD R6, -RZ, -R14 ;  /* 0x00000000ff067229 */ /* 0x000fd0000000090e */
        /* <DEDUP_REMOVED lines=9> */
[----:B------:R-:W-:Y:S01]  /*1220*/  @!P0 IMAD.MOV.U32 R0, RZ, RZ, -0x100000 ;  /* 0xfff00000ff008424 */ /* 0x000fe200078e00ff */
[----:B------:R-:W-:Y:S01]  /*1230*/  @!P0 ISETP.GE.AND P1, PT, R5, RZ, PT ;  /* 0x000000ff0500820c */ /* 0x000fe20003f26270 */
[----:B------:R-:W-:-:S03]  /*1240*/  @!P0 IMAD.MOV.U32 R6, RZ, RZ, RZ ;  /* 0x000000ffff068224 */ /* 0x000fc600078e00ff */
[----:B------:R-:W-:-:S09]  /*1250*/  @!P0 SEL R7, R0, 0x7ff00000, !P1 ;  /* 0x7ff0000000078807 */ /* 0x000fd20004800000 */
.L_x_32:
[----:B------:R-:W-:Y:S05]  /*1260*/  BSYNC.RECONVERGENT B0 ;  /* 0x0000000000007941 */ /* 0x000fea0003800200 */
.L_x_31:
[----:B------:R-:W-:Y:S02]  /*1270*/  DADD R6, R6, R6 ;  /* 0x0000000006067229 */ /* 0x000fe40000000006 */
[----:B------:R-:W-:-:S06]  /*1280*/  DSETP.NEU.AND P0, PT, R4, 1, PT ;  /* 0x3ff000000400742a */ /* 0x000fcc0003f0d000 */
[----:B------:R-:W-:-:S10]  /*1290*/  DADD R6, -R6, R26 ;  /* 0x0000000006067229 */ /* 0x000fd4000000011a */
[----:B------:R-:W-:Y:S02]  /*12a0*/  FSEL R6, R6, RZ, P0 ;  /* 0x000000ff06067208 */ /* 0x000fe40000000000 */
[----:B------:R-:W-:-:S06]  /*12b0*/  FSEL R7, R7, -1.875, P0 ;  /* 0xbff0000007077808 */ /* 0x000fcc0000000000 */
[----:B------:R-:W-:-:S08]  /*12c0*/  DFMA R6, R4, R4, R6 ;  /* 0x000000040406722b */ /* 0x000fd00000000006 */
[----:B------:R-:W-:-:S08]  /*12d0*/  DADD R6, -R4, R6 ;  /* 0x0000000004067229 */ /* 0x000fd00000000106 */
[----:B------:R-:W-:Y:S01]  /*12e0*/  DADD R6, R6, 3 ;  /* 0x4008000006067429 */ /* 0x000fe20000000000 */
[----:B------:R-:W-:Y:S10]  /*12f0*/  BRA `(.L_x_6) ;  /* 0x0000001400047947 */ /* 0x000ff40003800000 */
.L_x_100:
[----:B------:R-:W-:Y:S01]  /*1300*/  DADD R8, -RZ, |R4| ;  /* 0x00000000ff087229 */ /* 0x000fe20000000504 */
[----:B------:R-:W-:Y:S01]  /*1310*/  BSSY.RECONVERGENT B0, `(.L_x_33) ;  /* 0x0000005000007945 */ /* 0x000fe20003800200 */
[----:B------:R-:W-:Y:S01]  /*1320*/  MOV R0, 0x1360 ;  /* 0x0000136000007802 */ /* 0x000fe20000000f00 */
[----:B------:R-:W-:-:S07]  /*1330*/  UMOV UR5, 0x40140000 ;  /* 0x4014000000057882 */ /* 0x000fce0000000000 */
[----:B------:R-:W-:-:S07]  /*1340*/  IMAD.MOV.U32 R3, RZ, RZ, R9 ;  /* 0x000000ffff037224 */ /* 0x000fce00078e0009 */
[----:B------:R-:W-:Y:S05]  /*1350*/  CALL.REL.NOINC `($_Z10f_functionPKdPiPdii$__internal_accurate_pow) ;  /* 0x00000014009c7944 */ /* 0x000fea0003c00000 */
[----:B------:R-:W-:Y:S05]  /*1360*/  BSYNC.RECONVERGENT B0 ;  /* 0x0000000000007941 */ /* 0x000fea0003800200 */
.L_x_33:
[----:B------:R-:W-:Y:S01]  /*1370*/  DADD R8, R4, 5 ;  /* 0x4014000004087429 */ /* 0x000fe20000000000 */
[----:B------:R-:W-:Y:S01]  /*1380*/  ISETP.GE.AND P0, PT, R5, RZ, PT ;  /* 0x000000ff0500720c */ /* 0x000fe20003f06270 */
[----:B------:R-:W-:Y:S01]  /*1390*/  DADD R6, -RZ, -R14 ;  /* 0x00000000ff067229 */ /* 0x000fe2000000090e */
[----:B------:R-:W-:Y:S07]  /*13a0*/  BSSY.RECONVERGENT B0, `(.L_x_34) ;  /* 0x000000e000007945 */ /* 0x000fee0003800200 */
[----:B------:R-:W-:-:S02]  /*13b0*/  LOP3.LUT R8, R9, 0x7ff00000, RZ, 0xc0, !PT ;  /* 0x7ff0000009087812 */ /* 0x000fc400078ec0ff */
[----:B------:R-:W-:Y:S02]  /*13c0*/  FSEL R26, R6, R14, !P0 ;  /* 0x0000000e061a7208 */ /* 0x000fe40004000000 */
[----:B------:R-:W-:Y:S01]  /*13d0*/  ISETP.NE.AND P1, PT, R8, 0x7ff00000, PT ;  /* 0x7ff000000800780c */ /* 0x000fe20003f25270 */
[----:B------:R-:W-:Y:S01]  /*13e0*/  DADD R8, -RZ, |R4| ;  /* 0x00000000ff087229 */ /* 0x000fe20000000504 */
        /* <DEDUP_REMOVED lines=9> */
.L_x_35:
[----:B------:R-:W-:Y:S05]  /*1480*/  BSYNC.RECONVERGENT B0 ;  /* 0x0000000000007941 */ /* 0x000fea0003800200 */
.L_x_34:
[----:B------:R-:W-:Y:S01]  /*1490*/  BSSY.RECONVERGENT B0, `(.L_x_36) ;  /* 0x0000005000007945 */ /* 0x000fe20003800200 */
[----:B------:R-:W-:Y:S01]  /*14a0*/  IMAD.MOV.U32 R3, RZ, RZ, R9 ;  /* 0x000000ffff037224 */ /* 0x000fe200078e0009 */
[----:B------:R-:W-:Y:S01]  /*14b0*/  MOV R0, 0x14e0 ;  /* 0x000014e000007802 */ /* 0x000fe20000000f00 */
[----:B------:R-:W-:-:S06]  /*14c0*/  UMOV UR5, 0x40080000 ;  /* 0x4008000000057882 */ /* 0x000fcc0000000000 */
[----:B------:R-:W-:Y:S05]  /*14d0*/  CALL.REL.NOINC `($_Z10f_functionPKdPiPdii$__internal_accurate_pow) ;  /* 0x00000014003c7944 */ /* 0x000fea0003c00000 */
[----:B------:R-:W-:Y:S05]  /*14e0*/  BSYNC.RECONVERGENT B0 ;  /* 0x0000000000007941 */ /* 0x000fea0003800200 */
.L_x_36:
        /* <DEDUP_REMOVED lines=16> */
.L_x_38:
[----:B------:R-:W-:Y:S05]  /*15f0*/  BSYNC.RECONVERGENT B0 ;  /* 0x0000000000007941 */ /* 0x000fea0003800200 */
.L_x_37:
[----:B------:R-:W-:Y:S02]  /*1600*/  DMUL R14, R14, -3 ;  /* 0xc00800000e0e7828 */ /* 0x000fe40000000000 */
[----:B------:R-:W-:-:S06]  /*1610*/  DSETP.NEU.AND P0, PT, R4, 1, PT ;  /* 0x3ff000000400742a */ /* 0x000fcc0003f0d000 */
[----:B------:R-:W-:-:S10]  /*1620*/  DFMA R14, R26, 2, R14 ;  /* 0x400000001a0e782b */ /* 0x000fd4000000000e */
[----:B------:R-:W-:Y:S02]  /*1630*/  FSEL R6, R14, RZ, P0 ;  /* 0x000000ff0e067208 */ /* 0x000fe40000000000 */
[----:B------:R-:W-:-:S06]  /*1640*/  FSEL R7, R15, -1.875, P0 ;  /* 0xbff000000f077808 */ /* 0x000fcc0000000000 */
[----:B------:R-:W-:-:S08]  /*1650*/  DADD R4, R4, R6 ;  /* 0x0000000004047229 */ /* 0x000fd00000000006 */
[----:B------:R-:W-:Y:S01]  /*1660*/  DADD R6, R4, -5 ;  /* 0xc014000004067429 */ /* 0x000fe20000000000 */
[----:B------:R-:W-:Y:S10]  /*1670*/  BRA `(.L_x_6) ;  /* 0x0000001000247947 */ /* 0x000ff40003800000 */
.L_x_19:
[----:B------:R-:W-:-:S13]  /*1680*/  ISETP.GT.AND P0, PT, R0, 0x11, PT ;  /* 0x000000110000780c */ /* 0x000fda0003f04270 */
[----:B------:R-:W-:Y:S05]  /*1690*/  @P0 BRA `(.L_x_39) ;  /* 0x0000000000f40947 */ /* 0x000fea0003800000 */
[----:B------:R-:W-:-:S05]  /*16a0*/  VIADD R0, R0, 0xfffffff0 ;  /* 0xfffffff000007836 */ /* 0x000fca0000000000 */
[----:B------:R-:W-:-:S05]  /*16b0*/  VIMNMX.U32 R0, PT, PT, R0, 0x2, PT ;  /* 0x0000000200007848 */ /* 0x000fca0003fe0000 */
[----:B------:R-:W-:-:S04]  /*16c0*/  IMAD.SHL.U32 R0, R0, 0x4, RZ ;  /* 0x0000000400007824 */ /* 0x000fc800078e00ff */
[----:B------:R-:W0:Y:S02]  /*16d0*/  LDC R8, c[0x2][R0+0x54] ;  /* 0x0080150000087b82 */ /* 0x000e240000000800 */
[----:B0-----:R-:W-:-:S04]  /*16e0*/  SHF.R.S32.HI R9, RZ, 0x1f, R8 ;  /* 0x0000001fff097819 */ /* 0x001fc80000011408 */
.L_x_103:
[----:B------:R-:W-:Y:S05]  /*16f0*/  BRX R8 -0x1700                                                      (*"BRANCH_TARGETS .L_x_104,.L_x_105,.L_x_6"*) ;  /* 0xffffffe808407949 */ /* 0x000fea000383ffff */
.L_x_105:
[C---:B------:R-:W-:Y:S02]  /*1700*/  DMUL R6, R4.reuse, 3 ;  /* 0x4008000004067828 */ /* 0x040fe40000000000 */
[----:B------:R-:W-:-:S06]  /*1710*/  DMUL R8, R4, R4 ;  /* 0x0000000404087228 */ /* 0x000fcc0000000000 */
[----:B------:R-:W-:-:S08]  /*1720*/  DMUL R6, R4, R6 ;  /* 0x0000000604067228 */ /* 0x000fd00000000000 */
[----:B------:R-:W-:-:S08]  /*1730*/  DFMA R6, R4, R8, R6 ;  /* 0x000000080406722b */ /* 0x000fd00000000006 */
[----:B------:R-:W-:-:S08]  /*1740*/  DADD R6, -R4, R6 ;  /* 0x0000000004067229 */ /* 0x000fd00000000106 */
[----:B------:R-:W-:Y:S01]  /*1750*/  DADD R6, R6, 5 ;  /* 0x4014000006067429 */ /* 0x000fe20000000000 */
[----:B------:R-:W-:Y:S10]  /*1760*/  BRA `(.L_x_6) ;  /* 0x0000000c00e87947 */ /* 0x000ff40003800000 */
.L_x_104:
[----:B------:R-:W-:Y:S01]  /*1770*/  DADD R8, -RZ, |R4| ;  /* 0x00000000ff087229 */ /* 0x000fe20000000504 */
[----:B------:R-:W-:Y:S01]  /*1780*/  BSSY.RECONVERGENT B0, `(.L_x_40) ;  /* 0x0000005000007945 */ /* 0x000fe20003800200 */
[----:B------:R-:W-:Y:S01]  /*1790*/  MOV R0, 0x17d0 ;  /* 0x000017d000007802 */ /* 0x000fe20000000f00 */
[----:B------:R-:W-:-:S07]  /*17a0*/  UMOV UR5, 0x40100000 ;  /* 0x4010000000057882 */ /* 0x000fce0000000000 */
[----:B------:R-:W-:-:S07]  /*17b0*/  IMAD.MOV.U32 R3, RZ, RZ, R9 ;  /* 0x000000ffff037224 */ /* 0x000fce00078e0009 */
[----:B------:R-:W-:Y:S05]  /*17c0*/  CALL.REL.NOINC `($_Z10f_functionPKdPiPdii$__internal_accurate_pow) ;  /* 0x0000001000807944 */ /* 0x000fea0003c00000 */
[----:B------:R-:W-:Y:S05]  /*17d0*/  BSYNC.RECONVERGENT B0 ;  /* 0x0000000000007941 */ /* 0x000fea0003800200 */
.L_x_40:
[----:B------:R-:W-:Y:S01]  /*17e0*/  DADD R6, R4, 4 ;  /* 0x4010000004067429 */ /* 0x000fe20000000000 */
[----:B------:R-:W-:Y:S01]  /*17f0*/  BSSY.RECONVERGENT B0, `(.L_x_41) ;  /* 0x000000d000007945 */ /* 0x000fe20003800200 */
[----:B------:R-:W-:Y:S01]  /*1800*/  DADD R8, -RZ, |R4| ;  /* 0x00000000ff087229 */ /* 0x000fe20000000504 */
[----:B------:R-:W-:Y:S02]  /*1810*/  IMAD.MOV.U32 R26, RZ, RZ, R14 ;  /* 0x000000ffff1a7224 */ /* 0x000fe400078e000e */
[----:B------:R-:W-:-:S05]  /*1820*/  IMAD.MOV.U32 R27, RZ, RZ, R15 ;  /* 0x000000ffff1b7224 */ /* 0x000fca00078e000f */
        /* <DEDUP_REMOVED lines=9> */
.L_x_42:
[----:B------:R-:W-:Y:S05]  /*18c0*/  BSYNC.RECONVERGENT B0 ;  /* 0x0000000000007941 */ /* 0x000fea0003800200 */
.L_x_41:
[----:B------:R-:W-:Y:S01]  /*18d0*/  BSSY.RECONVERGENT B0, `(.L_x_43) ;  /* 0x0000005000007945 */ /* 0x000fe20003800200 */
[----:B------:R-:W-:Y:S01]  /*18e0*/  IMAD.MOV.U32 R3, RZ, RZ, R9 ;  /* 0x000000ffff037224 */ /* 0x000fe200078e0009 */
[----:B------:R-:W-:Y:S01]  /*18f0*/  MOV R0, 0x1920 ;  /* 0x0000192000007802 */ /* 0x000fe20000000f00 */
[----:B------:R-:W-:-:S06]  /*1900*/  UMOV UR5, 0x40000000 ;  /* 0x4000000000057882 */ /* 0x000fcc0000000000 */
[----:B------:R-:W-:Y:S05]  /*1910*/  CALL.REL.NOINC `($_Z10f_functionPKdPiPdii$__internal_accurate_pow) ;  /* 0x00000010002c7944 */ /* 0x000fea0003c00000 */
[----:B------:R-:W-:Y:S05]  /*1920*/  BSYNC.RECONVERGENT B0 ;  /* 0x0000000000007941 */ /* 0x000fea0003800200 */
.L_x_43:
[----:B------:R-:W-:Y:S01]  /*1930*/  DADD R6, R4, 2 ;  /* 0x4000000004067429 */ /* 0x000fe20000000000 */
[----:B------:R-:W-:Y:S09]  /*1940*/  BSSY.RECONVERGENT B0, `(.L_x_44) ;  /* 0x000000a000007945 */ /* 0x000ff20003800200 */
        /* <DEDUP_REMOVED lines=9> */
.L_x_45:
[----:B------:R-:W-:Y:S05]  /*19e0*/  BSYNC.RECONVERGENT B0 ;  /* 0x0000000000007941 */ /* 0x000fea0003800200 */
.L_x_44:
[----:B------:R-:W-:Y:S02]  /*19f0*/  DADD R14, R14, R14 ;  /* 0x000000000e0e7229 */ /* 0x000fe4000000000e */
[----:B------:R-:W-:-:S06]  /*1a00*/  DSETP.NEU.AND P0, PT, R4, 1, PT ;  /* 0x3ff000000400742a */ /* 0x000fcc0003f0d000 */
[----:B------:R-:W-:-:S10]  /*1a10*/  DFMA R14, R26, 4, -R14 ;  /* 0x401000001a0e782b */ /* 0x000fd4000000080e */
[----:B------:R-:W-:Y:S02]  /*1a20*/  FSEL R6, R14, RZ, P0 ;  /* 0x000000ff0e067208 */ /* 0x000fe40000000000 */
[----:B------:R-:W-:-:S06]  /*1a30*/  FSEL R7, R15, 2, P0 ;  /* 0x400000000f077808 */ /* 0x000fcc0000000000 */
[----:B------:R-:W-:-:S08]  /*1a40*/  DFMA R4, R4, 6, R6 ;  /* 0x401800000404782b */ /* 0x000fd00000000006 */
[----:B------:R-:W-:Y:S01]  /*1a50*/  DADD R6, R4, -3 ;  /* 0xc008000004067429 */ /* 0x000fe20000000000 */
[----:B------:R-:W-:Y:S10]  /*1a60*/  BRA `(.L_x_6) ;  /* 0x0000000c00287947 */ /* 0x000ff40003800000 */
.L_x_39:
[----:B------:R-:W-:-:S05]  /*1a70*/  IMAD.MOV.U32 R3, RZ, RZ, -0x12 ;  /* 0xffffffeeff037424 */ /* 0x000fca00078e00ff */
[----:B------:R-:W-:-:S05]  /*1a80*/  VIADDMNMX.U32 R0, R0, R3, 0x3, PT ;  /* 0x0000000300007446 */ /* 0x000fca0003800003 */
[----:B------:R-:W-:-:S04]  /*1a90*/  IMAD.SHL.U32 R0, R0, 0x4, RZ ;  /* 0x0000000400007824 */ /* 0x000fc800078e00ff */
[----:B------:R-:W0:Y:S02]  /*1aa0*/  LDC R8, c[0x2][R0+0x60] ;  /* 0x0080180000087b82 */ /* 0x000e240000000800 */
[----:B0-----:R-:W-:-:S04]  /*1ab0*/  SHF.R.S32.HI R9, RZ, 0x1f, R8 ;  /* 0x0000001fff097819 */ /* 0x001fc80000011408 */
.L_x_107:
[----:B------:R-:W-:Y:S05]  /*1ac0*/  BRX R8 -0x1ad0                                                      (*"BRANCH_TARGETS .L_x_108,.L_x_109,.L_x_110,.L_x_6"*) ;  /* 0xffffffe4084c7949 */ /* 0x000fea000383ffff */
.L_x_110:
[----:B------:R-:W-:Y:S01]  /*1ad0*/  DADD R8, -RZ, |R4| ;  /* 0x00000000ff087229 */ /* 0x000fe20000000504 */
[----:B------:R-:W-:Y:S01]  /*1ae0*/  BSSY.RECONVERGENT B0, `(.L_x_46) ;  /* 0x0000005000007945 */ /* 0x000fe20003800200 */
[----:B------:R-:W-:Y:S01]  /*1af0*/  MOV R0, 0x1b30 ;  /* 0x00001b3000007802 */ /* 0x000fe20000000f00 */
[----:B------:R-:W-:-:S07]  /*1b00*/  UMOV UR5, 0x40200000 ;  /* 0x4020000000057882 */ /* 0x000fce0000000000 */
[----:B------:R-:W-:-:S07]  /*1b10*/  IMAD.MOV.U32 R3, RZ, RZ, R9 ;  /* 0x000000ffff037224 */ /* 0x000fce00078e0009 */
[----:B------:R-:W-:Y:S05]  /*1b20*/  CALL.REL.NOINC `($_Z10f_functionPKdPiPdii$__internal_accurate_pow) ;  /* 0x0000000c00a87944 */ /* 0x000fea0003c00000 */
[----:B------:R-:W-:Y:S05]  /*1b30*/  BSYNC.RECONVERGENT B0 ;  /* 0x0000000000007941 */ /* 0x000fea0003800200 */
.L_x_46:
        /* <DEDUP_REMOVED lines=14> */
.L_x_48:
[----:B------:R-:W-:Y:S05]  /*1c20*/  BSYNC.RECONVERGENT B0 ;  /* 0x0000000000007941 */ /* 0x000fea0003800200 */
.L_x_47:
[----:B------:R-:W-:Y:S01]  /*1c30*/  BSSY.RECONVERGENT B0, `(.L_x_49) ;  /* 0x0000005000007945 */ /* 0x000fe20003800200 */
[----:B------:R-:W-:Y:S01]  /*1c40*/  IMAD.MOV.U32 R3, RZ, RZ, R9 ;  /* 0x000000ffff037224 */ /* 0x000fe200078e0009 */
[----:B------:R-:W-:Y:S01]  /*1c50*/  MOV R0, 0x1c80 ;  /* 0x00001c8000007802 */ /* 0x000fe20000000f00 */
[----:B------:R-:W-:-:S06]  /*1c60*/  UMOV UR5, 0x40180000 ;  /* 0x4018000000057882 */ /* 0x000fcc0000000000 */
[----:B------:R-:W-:Y:S05]  /*1c70*/  CALL.REL.NOINC `($_Z10f_functionPKdPiPdii$__internal_accurate_pow) ;  /* 0x0000000c00547944 */ /* 0x000fea0003c00000 */
[----:B------:R-:W-:Y:S05]  /*1c80*/  BSYNC.RECONVERGENT B0 ;  /* 0x0000000000007941 */ /* 0x000fea0003800200 */
.L_x_49:
        /* <DEDUP_REMOVED lines=11> */
.L_x_51:
[----:B------:R-:W-:Y:S05]  /*1d40*/  BSYNC.RECONVERGENT B0 ;  /* 0x0000000000007941 */ /* 0x000fea0003800200 */
.L_x_50:
[----:B------:R-:W-:Y:S01]  /*1d50*/  DADD R14, R14, R14 ;  /* 0x000000000e0e7229 */ /* 0x000fe2000000000e */
[----:B------:R-:W-:Y:S01]  /*1d60*/  BSSY.RECONVERGENT B0, `(.L_x_52) ;  /* 0x0000007000007945 */ /* 0x000fe20003800200 */
[----:B------:R-:W-:Y:S01]  /*1d70*/  DADD R8, -RZ, |R4| ;  /* 0x00000000ff087229 */ /* 0x000fe20000000504 */
[----:B------:R-:W-:Y:S01]  /*1d80*/  MOV R0, 0x1dd0 ;  /* 0x00001dd000007802 */ /* 0x000fe20000000f00 */
[----:B------:R-:W-:-:S04]  /*1d90*/  UMOV UR5, 0x40100000 ;  /* 0x4010000000057882 */ /* 0x000fc80000000000 */
[----:B------:R-:W-:-:S04]  /*1da0*/  DADD R26, -R14, R26 ;  /* 0x000000000e1a7229 */ /* 0x000fc8000000011a */
[----:B------:R-:W-:-:S07]  /*1db0*/  IMAD.MOV.U32 R3, RZ, RZ, R9 ;  /* 0x000000ffff037224 */ /* 0x000fce00078e0009 */
[----:B------:R-:W-:Y:S05]  /*1dc0*/  CALL.REL.NOINC `($_Z10f_functionPKdPiPdii$__internal_accurate_pow) ;  /* 0x0000000c00007944 */ /* 0x000fea0003c00000 */
[----:B------:R-:W-:Y:S05]  /*1dd0*/  BSYNC.RECONVERGENT B0 ;  /* 0x0000000000007941 */ /* 0x000fea0003800200 */
.L_x_52:
        /* <DEDUP_REMOVED lines=11> */
.L_x_54:
[----:B------:R-:W-:Y:S05]  /*1e90*/  BSYNC.RECONVERGENT B0 ;  /* 0x0000000000007941 */ /* 0x000fea0003800200 */
.L_x_53:
[----:B------:R-:W-:Y:S02]  /*1ea0*/  DFMA R14, R14, 3, R26 ;  /* 0x400800000e0e782b */ /* 0x000fe4000000001a */
[----:B------:R-:W-:-:S08]  /*1eb0*/  DSETP.NEU.AND P0, PT, R4, 1, PT ;  /* 0x3ff000000400742a */ /* 0x000fd00003f0d000 */
[----:B------:R-:W-:Y:S02]  /*1ec0*/  FSEL R6, R14, RZ, P0 ;  /* 0x000000ff0e067208 */ /* 0x000fe40000000000 */
[----:B------:R-:W-:-:S06]  /*1ed0*/  FSEL R7, R15, 2, P0 ;  /* 0x400000000f077808 */ /* 0x000fcc0000000000 */
[----:B------:R-:W-:-:S08]  /*1ee0*/  DFMA R4, R4, -4, R6 ;  /* 0xc01000000404782b */ /* 0x000fd00000000006 */
[----:B------:R-:W-:Y:S01]  /*1ef0*/  DADD R6, R4, 5 ;  /* 0x4014000004067429 */ /* 0x000fe20000000000 */
[----:B------:R-:W-:Y:S10]  /*1f00*/  BRA `(.L_x_6) ;  /* 0x0000000800007947 */ /* 0x000ff40003800000 */
.L_x_108:
[----:B------:R-:W-:Y:S01]  /*1f10*/  DADD R8, -RZ, |R4| ;  /* 0x00000000ff087229 */ /* 0x000fe20000000504 */
[----:B------:R-:W-:Y:S01]  /*1f20*/  BSSY.RECONVERGENT B0, `(.L_x_55) ;  /* 0x0000005000007945 */ /* 0x000fe20003800200 */
[----:B------:R-:W-:Y:S01]  /*1f30*/  MOV R0, 0x1f70 ;  /* 0x00001f7000007802 */ /* 0x000fe20000000f00 */
[----:B------:R-:W-:-:S07]  /*1f40*/  UMOV UR5, 0x40180000 ;  /* 0x4018000000057882 */ /* 0x000fce0000000000 */
[----:B------:R-:W-:-:S07]  /*1f50*/  IMAD.MOV.U32 R3, RZ, RZ, R9 ;  /* 0x000000ffff037224 */ /* 0x000fce00078e0009 */
[----:B------:R-:W-:Y:S05]  /*1f60*/  CALL.REL.NOINC `($_Z10f_functionPKdPiPdii$__internal_accurate_pow) ;  /* 0x0000000800987944 */ /* 0x000fea0003c00000 */
[----:B------:R-:W-:Y:S05]  /*1f70*/  BSYNC.RECONVERGENT B0 ;  /* 0x0000000000007941 */ /* 0x000fea0003800200 */
.L_x_55:
        /* <DEDUP_REMOVED lines=14> */
.L_x_57:
[----:B------:R-:W-:Y:S05]  /*2060*/  BSYNC.RECONVERGENT B0 ;  /* 0x0000000000007941 */ /* 0x000fea0003800200 */
.L_x_56:
[----:B------:R-:W-:Y:S01]  /*2070*/  BSSY.RECONVERGENT B0, `(.L_x_58) ;  /* 0x0000005000007945 */ /* 0x000fe20003800200 */
[----:B------:R-:W-:Y:S01]  /*2080*/  IMAD.MOV.U32 R3, RZ, RZ, R9 ;  /* 0x000000ffff037224 */ /* 0x000fe200078e0009 */
[----:B------:R-:W-:Y:S01]  /*2090*/  MOV R0, 0x20c0 ;  /* 0x000020c000007802 */ /* 0x000fe20000000f00 */
[----:B------:R-:W-:-:S06]  /*20a0*/  UMOV UR5, 0x40100000 ;  /* 0x4010000000057882 */ /* 0x000fcc0000000000 */
[----:B------:R-:W-:Y:S05]  /*20b0*/  CALL.REL.NOINC `($_Z10f_functionPKdPiPdii$__internal_accurate_pow) ;  /* 0x0000000800447944 */ /* 0x000fea0003c00000 */
[----:B------:R-:W-:Y:S05]  /*20c0*/  BSYNC.RECONVERGENT B0 ;  /* 0x0000000000007941 */ /* 0x000fea0003800200 */
.L_x_58:
        /* <DEDUP_REMOVED lines=11> */
.L_x_60:
[----:B------:R-:W-:Y:S05]  /*2180*/  BSYNC.RECONVERGENT B0 ;  /* 0x0000000000007941 */ /* 0x000fea0003800200 */
.L_x_59:
[----:B------:R-:W-:Y:S02]  /*2190*/  DMUL R14, R14, -4 ;  /* 0xc01000000e0e7828 */ /* 0x000fe40000000000 */
[----:B------:R-:W-:-:S06]  /*21a0*/  DSETP.NEU.AND P0, PT, R4, 1, PT ;  /* 0x3ff000000400742a */ /* 0x000fcc0003f0d000 */
[----:B------:R-:W-:-:S10]  /*21b0*/  DFMA R14, R26, 2, R14 ;  /* 0x400000001a0e782b */ /* 0x000fd4000000000e */
[----:B------:R-:W-:Y:S02]  /*21c0*/  FSEL R6, R14, RZ, P0 ;  /* 0x000000ff0e067208 */ /* 0x000fe40000000000 */
[----:B------:R-:W-:-:S06]  /*21d0*/  FSEL R7, R15, -2, P0 ;  /* 0xc00000000f077808 */ /* 0x000fcc0000000000 */
[----:B------:R-:W-:-:S08]  /*21e0*/  DFMA R4, R4, R4, R6 ;  /* 0x000000040404722b */ /* 0x000fd00000000006 */
[----:B------:R-:W-:Y:S01]  /*21f0*/  DADD R6, R4, -1 ;  /* 0xbff0000004067429 */ /* 0x000fe20000000000 */
[----:B------:R-:W-:Y:S10]  /*2200*/  BRA `(.L_x_6) ;  /* 0x0000000400407947 */ /* 0x000ff40003800000 */
.L_x_109:
[----:B------:R-:W-:Y:S01]  /*2210*/  DADD R8, -RZ, |R4| ;  /* 0x00000000ff087229 */ /* 0x000fe20000000504 */
[----:B------:R-:W-:Y:S01]  /*2220*/  BSSY.RECONVERGENT B0, `(.L_x_61) ;  /* 0x0000005000007945 */ /* 0x000fe20003800200 */
[----:B------:R-:W-:Y:S01]  /*2230*/  MOV R0, 0x2270 ;  /* 0x0000227000007802 */ /* 0x000fe20000000f00 */
[----:B------:R-:W-:-:S07]  /*2240*/  UMOV UR5, 0x401c0000 ;  /* 0x401c000000057882 */ /* 0x000fce0000000000 */
[----:B------:R-:W-:-:S07]  /*2250*/  IMAD.MOV.U32 R3, RZ, RZ, R9 ;  /* 0x000000ffff037224 */ /* 0x000fce00078e0009 */
[----:B------:R-:W-:Y:S05]  /*2260*/  CALL.REL.NOINC `($_Z10f_functionPKdPiPdii$__internal_accurate_pow) ;  /* 0x0000000400d87944 */ /* 0x000fea0003c00000 */
[----:B------:R-:W-:Y:S05]  /*2270*/  BSYNC.RECONVERGENT B0 ;  /* 0x0000000000007941 */ /* 0x000fea0003800200 */
.L_x_61:
[----:B------:R-:W-:Y:S01]  /*2280*/  DADD R6, R4, 7 ;  /* 0x401c000004067429 */ /* 0x000fe20000000000 */
[----:B------:R-:W-:Y:S01]  /*2290*/  ISETP.GE.AND P0, PT, R5, RZ, PT ;  /* 0x000000ff0500720c */ /* 0x000fe20003f06270 */
[----:B------:R-:W-:Y:S01]  /*22a0*/  DADD R8, -RZ, -R14 ;  /* 0x00000000ff087229 */ /* 0x000fe2000000090e */
[----:B------:R-:W-:Y:S07]  /*22b0*/  BSSY.RECONVERGENT B0, `(.L_x_62) ;  /* 0x000000e000007945 */ /* 0x000fee0003800200 */
[----:B------:R-:W-:-:S02]  /*22c0*/  LOP3.LUT R6, R7, 0x7ff00000, RZ, 0xc0, !PT ;  /* 0x7ff0000007067812 */ /* 0x000fc400078ec0ff */
[----:B------:R-:W-:Y:S02]  /*22d0*/  FSEL R26, R8, R14, !P0 ;  /* 0x0000000e081a7208 */ /* 0x000fe40004000000 */
[----:B------:R-:W-:Y:S02]  /*22e0*/  ISETP.NE.AND P1, PT, R6, 0x7ff00000, PT ;  /* 0x7ff000000600780c */ /* 0x000fe40003f25270 */
[----:B------:R-:W-:Y:S01]  /*22f0*/  FSEL R27, R9, R15, !P0 ;  /* 0x0000000f091b7208 */ /* 0x000fe20004000000 */
[----:B------:R-:W-:-:S10]  /*2300*/  DADD R8, -RZ, |R4| ;  /* 0x00000000ff087229 */ /* 0x000fd40000000504 */
        /* <DEDUP_REMOVED lines=8> */
.L_x_63:
[----:B------:R-:W-:Y:S05]  /*2390*/  BSYNC.RECONVERGENT B0 ;  /* 0x0000000000007941 */ /* 0x000fea0003800200 */
.L_x_62:
[----:B------:R-:W-:Y:S01]  /*23a0*/  BSSY.RECONVERGENT B0, `(.L_x_64) ;  /* 0x0000005000007945 */ /* 0x000fe20003800200 */
[----:B------:R-:W-:Y:S01]  /*23b0*/  IMAD.MOV.U32 R3, RZ, RZ, R9 ;  /* 0x000000ffff037224 */ /* 0x000fe200078e0009 */
[----:B------:R-:W-:Y:S01]  /*23c0*/  MOV R0, 0x23f0 ;  /* 0x000023f000007802 */ /* 0x000fe20000000f00 */
[----:B------:R-:W-:-:S06]  /*23d0*/  UMOV UR5, 0x40140000 ;  /* 0x4014000000057882 */ /* 0x000fcc0000000000 */
[----:B------:R-:W-:Y:S05]  /*23e0*/  CALL.REL.NOINC `($_Z10f_functionPKdPiPdii$__internal_accurate_pow) ;  /* 0x0000000400787944 */ /* 0x000fea0003c00000 */
[----:B------:R-:W-:Y:S05]  /*23f0*/  BSYNC.RECONVERGENT B0 ;  /* 0x0000000000007941 */ /* 0x000fea0003800200 */
.L_x_64:
[----:B------:R-:W-:Y:S01]  /*2400*/  DADD R8, R4, 5 ;  /* 0x4014000004087429 */ /* 0x000fe20000000000 */
[----:B------:R-:W-:Y:S01]  /*2410*/  BSSY.RECONVERGENT B0, `(.L_x_65) ;  /* 0x0000011000007945 */ /* 0x000fe20003800200 */
[----:B------:R-:W-:Y:S01]  /*2420*/  DADD R6, -RZ, -R14 ;  /* 0x00000000ff067229 */ /* 0x000fe2000000090e */
[----:B------:R-:W-:-:S07]  /*2430*/  ISETP.GE.AND P1, PT, R5, RZ, PT ;  /* 0x000000ff0500720c */ /* 0x000fce0003f26270 */
[----:B------:R-:W-:Y:S02]  /*2440*/  LOP3.LUT R8, R9, 0x7ff00000, RZ, 0xc0, !PT ;  /* 0x7ff0000009087812 */ /* 0x000fe400078ec0ff */
        /* <DEDUP_REMOVED lines=13> */
.L_x_66:
[----:B------:R-:W-:Y:S05]  /*2520*/  BSYNC.RECONVERGENT B0 ;  /* 0x0000000000007941 */ /* 0x000fea0003800200 */
.L_x_65:
[----:B------:R-:W-:Y:S01]  /*2530*/  DFMA R26, R14, -3, R26 ;  /* 0xc00800000e1a782b */ /* 0x000fe2000000001a */
[----:B------:R-:W-:Y:S01]  /*2540*/  BSSY.RECONVERGENT B0, `(.L_x_67) ;  /* 0x0000005000007945 */ /* 0x000fe20003800200 */
[----:B------:R-:W-:Y:S01]  /*2550*/  IMAD.MOV.U32 R3, RZ, RZ, R9 ;  /* 0x000000ffff037224 */ /* 0x000fe200078e0009 */
[----:B------:R-:W-:Y:S01]  /*2560*/  MOV R0, 0x2590 ;  /* 0x0000259000007802 */ /* 0x000fe20000000f00 */
[----:B------:R-:W-:-:S07]  /*2570*/  UMOV UR5, 0x40080000 ;  /* 0x4008000000057882 */ /* 0x000fce0000000000 */
[----:B------:R-:W-:Y:S05]  /*2580*/  CALL.REL.NOINC `($_Z10f_functionPKdPiPdii$__internal_accurate_pow) ;  /* 0x0000000400107944 */ /* 0x000fea0003c00000 */
[----:B------:R-:W-:Y:S05]  /*2590*/  BSYNC.RECONVERGENT B0 ;  /* 0x0000000000007941 */ /* 0x000fea0003800200 */
.L_x_67:
        /* <DEDUP_REMOVED lines=16> */
.L_x_69:
[----:B------:R-:W-:Y:S05]  /*26a0*/  BSYNC.RECONVERGENT B0 ;  /* 0x0000000000007941 */ /* 0x000fea0003800200 */
.L_x_68:
[----:B------:R-:W-:Y:S02]  /*26b0*/  DFMA R26, R14, 2, R26 ;  /* 0x400000000e1a782b */ /* 0x000fe4000000001a */
[----:B------:R-:W-:-:S08]  /*26c0*/  DSETP.NEU.AND P0, PT, R4, 1, PT ;  /* 0x3ff000000400742a */ /* 0x000fd00003f0d000 */
[----:B------:R-:W-:Y:S02]  /*26d0*/  FSEL R6, R26, RZ, P0 ;  /* 0x000000ff1a067208 */ /* 0x000fe40000000000 */
[----:B------:R-:W-:-:S06]  /*26e0*/  FSEL R7, R27, RZ, P0 ;  /* 0x000000ff1b077208 */ /* 0x000fcc0000000000 */
[----:B------:R-:W-:-:S08]  /*26f0*/  DADD R4, -R4, R6 ;  /* 0x0000000004047229 */ /* 0x000fd00000000106 */
[----:B------:R-:W-:-:S11]  /*2700*/  DADD R6, R4, 4 ;  /* 0x4010000004067429 */ /* 0x000fd60000000000 */
.L_x_6:
[----:B------:R-:W0:Y:S02]  /*2710*/  LDC.64 R4, c[0x0][0x390] ;  /* 0x0000e400ff047b82 */ /* 0x000e240000000a00 */
[----:B0-----:R-:W-:-:S05]  /*2720*/  IMAD.WIDE R2, R2, 0x8, R4 ;  /* 0x0000000802027825 */ /* 0x001fca00078e0204 */
[----:B------:R-:W-:Y:S01]  /*2730*/  STG.E.64 desc[UR8][R2.64], R6 ;  /* 0x0000000602007986 */ /* 0x000fe2000c101b08 */
[----:B------:R-:W-:Y:S05]  /*2740*/  EXIT ;  /* 0x000000000000794d */ /* 0x000fea0003800000 */
        .weak           $__internal_0_$__cuda_sm20_dblrcp_rn_slowpath_v3
        .type           $__internal_0_$__cuda_sm20_dblrcp_rn_slowpath_v3,@function
        .size           $__internal_0_$__cuda_sm20_dblrcp_rn_slowpath_v3,($_Z10f_functionPKdPiPdii$__internal_accurate_pow - $__internal_0_$__cuda_sm20_dblrcp_rn_slowpath_v3)
$__internal_0_$__cuda_sm20_dblrcp_rn_slowpath_v3:
[----:B------:R-:W-:Y:S01]  /*2750*/  DSETP.GTU.AND P0, PT, |R4|, +INF , PT ;  /* 0x7ff000000400742a */ /* 0x000fe20003f0c200 */
[----:B------:R-:W-:-:S13]  /*2760*/  BSSY.RECONVERGENT B1, `(.L_x_70) ;  /* 0x0000023000017945 */ /* 0x000fda0003800200 */
[----:B------:R-:W-:Y:S05]  /*2770*/  @P0 BRA `(.L_x_71) ;  /* 0x00000000007c0947 */ /* 0x000fea0003800000 */
[----:B------:R-:W-:-:S05]  /*2780*/  LOP3.LUT R3, R5, 0x7fffffff, RZ, 0xc0, !PT ;  /* 0x7fffffff05037812 */ /* 0x000fca00078ec0ff */
[----:B------:R-:W-:-:S05]  /*2790*/  VIADD R6, R3, 0xffffffff ;  /* 0xffffffff03067836 */ /* 0x000fca0000000000 */
[----:B------:R-:W-:-:S13]  /*27a0*/  ISETP.GE.U32.AND P0, PT, R6, 0x7fefffff, PT ;  /* 0x7fefffff0600780c */ /* 0x000fda0003f06070 */
[----:B------:R-:W-:Y:S01]  /*27b0*/  @P0 LOP3.LUT R7, R5, 0x7ff00000, RZ, 0x3c, !PT ;  /* 0x7ff0000005070812 */ /* 0x000fe200078e3cff */
[----:B------:R-:W-:Y:S01]  /*27c0*/  @P0 IMAD.MOV.U32 R6, RZ, RZ, RZ ;  /* 0x000000ffff060224 */ /* 0x000fe200078e00ff */
[----:B------:R-:W-:Y:S06]  /*27d0*/  @P0 BRA `(.L_x_72) ;  /* 0x00000000006c0947 */ /* 0x000fec0003800000 */
[----:B------:R-:W-:-:S13]  /*27e0*/  ISETP.GE.U32.AND P0, PT, R3, 0x1000001, PT ;  /* 0x010000010300780c */ /* 0x000fda0003f06070 */
[----:B------:R-:W-:Y:S05]  /*27f0*/  @!P0 BRA `(.L_x_73) ;  /* 0x0000000000348947 */ /* 0x000fea0003800000 */
[----:B------:R-:W-:Y:S02]  /*2800*/  VIADD R7, R5, 0xc0200000 ;  /* 0xc020000005077836 */ /* 0x000fe40000000000 */
[----:B------:R-:W-:Y:S02]  /*2810*/  IMAD.MOV.U32 R6, RZ, RZ, R4 ;  /* 0x000000ffff067224 */ /* 0x000fe400078e0004 */
[----:B------:R-:W0:Y:S04]  /*2820*/  MUFU.RCP64H R9, R7 ;  /* 0x0000000700097308 */ /* 0x000e280000001800 */
[----:B0-----:R-:W-:-:S08]  /*2830*/  DFMA R10, -R6, R8, 1 ;  /* 0x3ff00000060a742b */ /* 0x001fd00000000108 */
[----:B------:R-:W-:-:S08]  /*2840*/  DFMA R10, R10, R10, R10 ;  /* 0x0000000a0a0a722b */ /* 0x000fd0000000000a */
[----:B------:R-:W-:-:S08]  /*2850*/  DFMA R10, R8, R10, R8 ;  /* 0x0000000a080a722b */ /* 0x000fd00000000008 */
[----:B------:R-:W-:-:S08]  /*2860*/  DFMA R8, -R6, R10, 1 ;  /* 0x3ff000000608742b */ /* 0x000fd0000000010a */
[----:B------:R-:W-:-:S08]  /*2870*/  DFMA R8, R10, R8, R10 ;  /* 0x000000080a08722b */ /* 0x000fd0000000000a */
[----:B------:R-:W-:-:S08]  /*2880*/  DMUL R8, R8, 2.2250738585072013831e-308 ;  /* 0x0010000008087828 */ /* 0x000fd00000000000 */
[----:B------:R-:W-:-:S08]  /*2890*/  DFMA R4, -R4, R8, 1 ;  /* 0x3ff000000404742b */ /* 0x000fd00000000108 */
[----:B------:R-:W-:-:S08]  /*28a0*/  DFMA R4, R4, R4, R4 ;  /* 0x000000040404722b */ /* 0x000fd00000000004 */
[----:B------:R-:W-:Y:S01]  /*28b0*/  DFMA R6, R8, R4, R8 ;  /* 0x000000040806722b */ /* 0x000fe20000000008 */
[----:B------:R-:W-:Y:S10]  /*28c0*/  BRA `(.L_x_72) ;  /* 0x0000000000307947 */ /* 0x000ff40003800000 */
.L_x_73:
[----:B------:R-:W-:Y:S01]  /*28d0*/  DMUL R4, R4, 8.11296384146066816958e+31 ;  /* 0x4690000004047828 */ /* 0x000fe20000000000 */
[----:B------:R-:W-:-:S05]  /*28e0*/  IMAD.MOV.U32 R6, RZ, RZ, R8 ;  /* 0x000000ffff067224 */ /* 0x000fca00078e0008 */
[----:B------:R-:W0:Y:S02]  /*28f0*/  MUFU.RCP64H R7, R5 ;  /* 0x0000000500077308 */ /* 0x000e240000001800 */
[----:B0-----:R-:W-:-:S08]  /*2900*/  DFMA R8, -R4, R6, 1 ;  /* 0x3ff000000408742b */ /* 0x001fd00000000106 */
[----:B------:R-:W-:-:S08]  /*2910*/  DFMA R8, R8, R8, R8 ;  /* 0x000000080808722b */ /* 0x000fd00000000008 */
[----:B------:R-:W-:-:S08]  /*2920*/  DFMA R8, R6, R8, R6 ;  /* 0x000000080608722b */ /* 0x000fd00000000006 */
[----:B------:R-:W-:-:S08]  /*2930*/  DFMA R6, -R4, R8, 1 ;  /* 0x3ff000000406742b */ /* 0x000fd00000000108 */
[----:B------:R-:W-:-:S08]  /*2940*/  DFMA R6, R8, R6, R8 ;  /* 0x000000060806722b */ /* 0x000fd00000000008 */
[----:B------:R-:W-:Y:S01]  /*2950*/  DMUL R6, R6, 8.11296384146066816958e+31 ;  /* 0x4690000006067828 */ /* 0x000fe20000000000 */
[----:B------:R-:W-:Y:S10]  /*2960*/  BRA `(.L_x_72) ;  /* 0x0000000000087947 */ /* 0x000ff40003800000 */
.L_x_71:
[----:B------:R-:W-:Y:S01]  /*2970*/  LOP3.LUT R7, R5, 0x80000, RZ, 0xfc, !PT ;  /* 0x0008000005077812 */ /* 0x000fe200078efcff */
[----:B------:R-:W-:-:S07]  /*2980*/  IMAD.MOV.U32 R6, RZ, RZ, R4 ;  /* 0x000000ffff067224 */ /* 0x000fce00078e0004 */
.L_x_72:
[----:B------:R-:W-:Y:S05]  /*2990*/  BSYNC.RECONVERGENT B1 ;  /* 0x0000000000017941 */ /* 0x000fea0003800200 */
.L_x_70:
[----:B------:R-:W-:Y:S02]  /*29a0*/  IMAD.MOV.U32 R4, RZ, RZ, R0 ;  /* 0x000000ffff047224 */ /* 0x000fe400078e0000 */
[----:B------:R-:W-:-:S04]  /*29b0*/  IMAD.MOV.U32 R5, RZ, RZ, 0x0 ;  /* 0x00000000ff057424 */ /* 0x000fc800078e00ff */
[----:B------:R-:W-:Y:S05]  /*29c0*/  RET.REL.NODEC R4 `(_Z10f_functionPKdPiPdii) ;  /* 0xffffffd4048c7950 */ /* 0x000fea0003c3ffff */
        .type           $_Z10f_functionPKdPiPdii$__internal_accurate_pow,@function
        .size           $_Z10f_functionPKdPiPdii$__internal_accurate_pow,(.L_x_113 - $_Z10f_functionPKdPiPdii$__internal_accurate_pow)
$_Z10f_functionPKdPiPdii$__internal_accurate_pow:
[----:B------:R-:W-:Y:S01]  /*29d0*/  ISETP.GT.U32.AND P2, PT, R3, 0xfffff, PT ;  /* 0x000fffff0300780c */ /* 0x000fe20003f44070 */
[--C-:B------:R-:W-:Y:S01]  /*29e0*/  IMAD.MOV.U32 R9, RZ, RZ, R3.reuse ;  /* 0x000000ffff097224 */ /* 0x100fe200078e0003 */
[----:B------:R-:W-:Y:S01]  /*29f0*/  UMOV UR6, 0x7d2cafe2 ;  /* 0x7d2cafe200067882 */ /* 0x000fe20000000000 */
[----:B------:R-:W-:Y:S01]  /*2a00*/  IMAD.MOV.U32 R10, RZ, RZ, 0x41ad3b5a ;  /* 0x41ad3b5aff0a7424 */ /* 0x000fe200078e00ff */
[----:B------:R-:W-:Y:S01]  /*2a10*/  UMOV UR7, 0x3eb0f5ff ;  /* 0x3eb0f5ff00077882 */ /* 0x000fe20000000000 */
[----:B------:R-:W-:Y:S01]  /*2a20*/  IMAD.MOV.U32 R11, RZ, RZ, 0x3ed0f5d2 ;  /* 0x3ed0f5d2ff0b7424 */ /* 0x000fe200078e00ff */
[----:B------:R-:W-:Y:S01]  /*2a30*/  SHF.R.U32.HI R3, RZ, 0x14, R3 ;  /* 0x00000014ff037819 */ /* 0x000fe20000011603 */
[----:B------:R-:W-:Y:S01]  /*2a40*/  UMOV UR10, 0xfefa39ef ;  /* 0xfefa39ef000a7882 */ /* 0x000fe20000000000 */
[----:B------:R-:W-:-:S05]  /*2a50*/  UMOV UR11, 0x3fe62e42 ;  /* 0x3fe62e42000b7882 */ /* 0x000fca0000000000 */
[----:B------:R-:W-:-:S10]  /*2a60*/  @!P2 DMUL R6, R8, 1.80143985094819840000e+16 ;  /* 0x435000000806a828 */ /* 0x000fd40000000000 */
[----:B------:R-:W-:Y:S01]  /*2a70*/  @!P2 IMAD.MOV.U32 R9, RZ, RZ, R7 ;  /* 0x000000ffff09a224 */ /* 0x000fe200078e0007 */
[----:B------:R-:W-:Y:S01]  /*2a80*/  @!P2 LEA.HI R3, R7, 0xffffffca, RZ, 0xc ;  /* 0xffffffca0703a811 */ /* 0x000fe200078f60ff */
[----:B------:R-:W-:Y:S02]  /*2a90*/  @!P2 IMAD.MOV.U32 R8, RZ, RZ, R6 ;  /* 0x000000ffff08a224 */ /* 0x000fe400078e0006 */
[----:B------:R-:W-:Y:S01]  /*2aa0*/  IMAD.MOV.U32 R7, RZ, RZ, 0x43300000 ;  /* 0x43300000ff077424 */ /* 0x000fe200078e00ff */
[----:B------:R-:W-:Y:S01]  /*2ab0*/  LOP3.LUT R9, R9, 0x800fffff, RZ, 0xc0, !PT ;  /* 0x800fffff09097812 */ /* 0x000fe200078ec0ff */
[----:B------:R-:W-:Y:S02]  /*2ac0*/  IMAD.MOV.U32 R16, RZ, RZ, R8 ;  /* 0x000000ffff107224 */ /* 0x000fe400078e0008 */
[----:B------:R-:W-:Y:S01]  /*2ad0*/  IMAD.MOV.U32 R8, RZ, RZ, RZ ;  /* 0x000000ffff087224 */ /* 0x000fe200078e00ff */
[----:B------:R-:W-:Y:S01]  /*2ae0*/  LOP3.LUT R17, R9, 0x3ff00000, RZ, 0xfc, !PT ;  /* 0x3ff0000009117812 */ /* 0x000fe200078efcff */
[----:B------:R-:W-:-:S03]  /*2af0*/  VIADD R6, R3, 0xfffffc01 ;  /* 0xfffffc0103067836 */ /* 0x000fc60000000000 */
[----:B------:R-:W-:-:S13]  /*2b00*/  ISETP.GE.U32.AND P3, PT, R17, 0x3ff6a09f, PT ;  /* 0x3ff6a09f1100780c */ /* 0x000fda0003f66070 */
[----:B------:R-:W-:Y:S02]  /*2b10*/  @P3 VIADD R9, R17, 0xfff00000 ;  /* 0xfff0000011093836 */ /* 0x000fe40000000000 */
[----:B------:R-:W-:Y:S02]  /*2b20*/  @P3 VIADD R6, R3, 0xfffffc02 ;  /* 0xfffffc0203063836 */ /* 0x000fe40000000000 */
[----:B------:R-:W-:-:S03]  /*2b30*/  @P3 IMAD.MOV.U32 R17, RZ, RZ, R9 ;  /* 0x000000ffff113224 */ /* 0x000fc600078e0009 */
[----:B------:R-:W-:-:S03]  /*2b40*/  LOP3.LUT R6, R6, 0x80000000, RZ, 0x3c, !PT ;  /* 0x8000000006067812 */ /* 0x000fc600078e3cff */
[C---:B------:R-:W-:Y:S02]  /*2b50*/  DADD R12, R16.reuse, 1 ;  /* 0x3ff00000100c7429 */ /* 0x040fe40000000000 */
[----:B------:R-:W-:-:S04]  /*2b60*/  DADD R16, R16, -1 ;  /* 0xbff0000010107429 */ /* 0x000fc80000000000 */
[----:B------:R-:W0:Y:S02]  /*2b70*/  MUFU.RCP64H R9, R13 ;  /* 0x0000000d00097308 */ /* 0x000e240000001800 */
[----:B0-----:R-:W-:-:S08]  /*2b80*/  DFMA R20, -R12, R8, 1 ;  /* 0x3ff000000c14742b */ /* 0x001fd00000000108 */
[----:B------:R-:W-:-:S08]  /*2b90*/  DFMA R20, R20, R20, R20 ;  /* 0x000000141414722b */ /* 0x000fd00000000014 */
[----:B------:R-:W-:-:S08]  /*2ba0*/  DFMA R20, R8, R20, R8 ;  /* 0x000000140814722b */ /* 0x000fd00000000008 */
[----:B------:R-:W-:-:S08]  /*2bb0*/  DMUL R8, R16, R20 ;  /* 0x0000001410087228 */ /* 0x000fd00000000000 */
[----:B------:R-:W-:-:S08]  /*2bc0*/  DFMA R8, R16, R20, R8 ;  /* 0x000000141008722b */ /* 0x000fd00000000008 */
[-C--:B------:R-:W-:Y:S02]  /*2bd0*/  DMUL R18, R8, R8.reuse ;  /* 0x0000000808127228 */ /* 0x080fe40000000000 */
[----:B------:R-:W-:Y:S02]  /*2be0*/  DADD R12, R16, -R8 ;  /* 0x00000000100c7229 */ /* 0x000fe40000000808 */
[----:B------:R-:W-:-:S04]  /*2bf0*/  DMUL R24, R8, R8 ;  /* 0x0000000808187228 */ /* 0x000fc80000000000 */
[----:B------:R-:W-:Y:S01]  /*2c00*/  DFMA R10, R18, UR6, R10 ;  /* 0x00000006120a7c2b */ /* 0x000fe2000800000a */
[----:B------:R-:W-:Y:S01]  /*2c10*/  UMOV UR6, 0x75488a3f ;  /* 0x75488a3f00067882 */ /* 0x000fe20000000000 */
[----:B------:R-:W-:Y:S01]  /*2c20*/  UMOV UR7, 0x3ef3b20a ;  /* 0x3ef3b20a00077882 */ /* 0x000fe20000000000 */
[----:B------:R-:W-:-:S05]  /*2c30*/  DADD R12, R12, R12 ;  /* 0x000000000c0c7229 */ /* 0x000fca000000000c */
[----:B------:R-:W-:Y:S01]  /*2c40*/  DFMA R14, R18, R10, UR6 ;  /* 0x00000006120e7e2b */ /* 0x000fe2000800000a */
[----:B------:R-:W-:Y:S01]  /*2c50*/  UMOV UR6, 0xe4faecd5 ;  /* 0xe4faecd500067882 */ /* 0x000fe20000000000 */
[----:B------:R-:W-:Y:S01]  /*2c60*/  UMOV UR7, 0x3f1745cd ;  /* 0x3f1745cd00077882 */ /* 0x000fe20000000000 */
[----:B------:R-:W-:-:S05]  /*2c70*/  DFMA R12, R16, -R8, R12 ;  /* 0x80000008100c722b */ /* 0x000fca000000000c */
[----:B------:R-:W-:Y:S01]  /*2c80*/  DFMA R14, R18, R14, UR6 ;  /* 0x00000006120e7e2b */ /* 0x000fe2000800000e */
[----:B------:R-:W-:Y:S01]  /*2c90*/  UMOV UR6, 0x258a578b ;  /* 0x258a578b00067882 */ /* 0x000fe20000000000 */
[----:B------:R-:W-:Y:S01]  /*2ca0*/  UMOV UR7, 0x3f3c71c7 ;  /* 0x3f3c71c700077882 */ /* 0x000fe20000000000 */
[----:B------:R-:W-:Y:S02]  /*2cb0*/  DMUL R12, R20, R12 ;  /* 0x0000000c140c7228 */ /* 0x000fe40000000000 */
[----:B------:R-:W-:-:S03]  /*2cc0*/  DFMA R20, R8, R8, -R24 ;  /* 0x000000080814722b */ /* 0x000fc60000000818 */
[----:B------:R-:W-:Y:S01]  /*2cd0*/  DFMA R14, R18, R14, UR6 ;  /* 0x00000006120e7e2b */ /* 0x000fe2000800000e */
[----:B------:R-:W-:Y:S01]  /*2ce0*/  UMOV UR6, 0x9242b910 ;  /* 0x9242b91000067882 */ /* 0x000fe20000000000 */
[----:B------:R-:W-:-:S06]  /*2cf0*/  UMOV UR7, 0x3f624924 ;  /* 0x3f62492400077882 */ /* 0x000fcc0000000000 */
[----:B------:R-:W-:Y:S01]  /*2d00*/  DFMA R14, R18, R14, UR6 ;  /* 0x00000006120e7e2b */ /* 0x000fe2000800000e */
[----:B------:R-:W-:Y:S01]  /*2d10*/  UMOV UR6, 0x99999dfb ;  /* 0x99999dfb00067882 */ /* 0x000fe20000000000 */
[----:B------:R-:W-:-:S06]  /*2d20*/  UMOV UR7, 0x3f899999 ;  /* 0x3f89999900077882 */ /* 0x000fcc0000000000 */
[----:B------:R-:W-:Y:S01]  /*2d30*/  DFMA R14, R18, R14, UR6 ;  /* 0x00000006120e7e2b */ /* 0x000fe2000800000e */
[----:B------:R-:W-:Y:S01]  /*2d40*/  UMOV UR6, 0x55555555 ;  /* 0x5555555500067882 */ /* 0x000fe20000000000 */
[----:B------:R-:W-:-:S06]  /*2d50*/  UMOV UR7, 0x3fb55555 ;  /* 0x3fb5555500077882 */ /* 0x000fcc0000000000 */
[----:B------:R-:W-:-:S08]  /*2d60*/  DFMA R10, R18, R14, UR6 ;  /* 0x00000006120a7e2b */ /* 0x000fd0000800000e */
[----:B------:R-:W-:Y:S01]  /*2d70*/  DADD R16, -R10, UR6 ;  /* 0x000000060a107e29 */ /* 0x000fe20008000100 */
[----:B------:R-:W-:Y:S01]  /*2d80*/  UMOV UR6, 0xb9e7b0 ;  /* 0x00b9e7b000067882 */ /* 0x000fe20000000000 */
[----:B------:R-:W-:-:S06]  /*2d90*/  UMOV UR7, 0x3c46a4cb ;  /* 0x3c46a4cb00077882 */ /* 0x000fcc0000000000 */
[----:B------:R-:W-:Y:S02]  /*2da0*/  DFMA R16, R18, R14, R16 ;  /* 0x0000000e1210722b */ /* 0x000fe40000000010 */
[----:B------:R-:W-:Y:S01]  /*2db0*/  DMUL R14, R8, R24 ;  /* 0x00000018080e7228 */ /* 0x000fe20000000000 */
[----:B------:R-:W-:Y:S02]  /*2dc0*/  VIADD R19, R13, 0x100000 ;  /* 0x001000000d137836 */ /* 0x000fe40000000000 */
[----:B------:R-:W-:-:S03]  /*2dd0*/  IMAD.MOV.U32 R18, RZ, RZ, R12 ;  /* 0x000000ffff127224 */ /* 0x000fc600078e000c */
[----:B------:R-:W-:Y:S01]  /*2de0*/  DADD R16, R16, -UR6 ;  /* 0x8000000610107e29 */ /* 0x000fe20008000000 */
[----:B------:R-:W-:Y:S01]  /*2df0*/  UMOV UR6, 0x80000000 ;  /* 0x8000000000067882 */ /* 0x000fe20000000000 */
[C---:B------:R-:W-:Y:S01]  /*2e00*/  DFMA R22, R8.reuse, R24, -R14 ;  /* 0x000000180816722b */ /* 0x040fe2000000080e */
[----:B------:R-:W-:Y:S01]  /*2e10*/  UMOV UR7, 0x43300000 ;  /* 0x4330000000077882 */ /* 0x000fe20000000000 */
[----:B------:R-:W-:Y:S02]  /*2e20*/  DFMA R18, R8, R18, R20 ;  /* 0x000000120812722b */ /* 0x000fe40000000014 */
[----:B------:R-:W-:Y:S01]  /*2e30*/  DADD R6, R6, -UR6 ;  /* 0x8000000606067e29 */ /* 0x000fe20008000000 */
[----:B------:R-:W-:Y:S01]  /*2e40*/  UMOV UR6, 0xfefa39ef ;  /* 0xfefa39ef00067882 */ /* 0x000fe20000000000 */
[----:B------:R-:W-:Y:S01]  /*2e50*/  DADD R20, R10, R16 ;  /* 0x000000000a147229 */ /* 0x000fe20000000010 */
[----:B------:R-:W-:Y:S01]  /*2e60*/  UMOV UR7, 0x3fe62e42 ;  /* 0x3fe62e4200077882 */ /* 0x000fe20000000000 */
[----:B------:R-:W-:-:S06]  /*2e70*/  DFMA R22, R12, R24, R22 ;  /* 0x000000180c16722b */ /* 0x000fcc0000000016 */
[----:B------:R-:W-:Y:S02]  /*2e80*/  DMUL R24, R20, R14 ;  /* 0x0000000e14187228 */ /* 0x000fe40000000000 */
[----:B------:R-:W-:Y:S02]  /*2e90*/  DFMA R18, R8, R18, R22 ;  /* 0x000000120812722b */ /* 0x000fe40000000016 */
[----:B------:R-:W-:-:S04]  /*2ea0*/  DADD R22, R10, -R20 ;  /* 0x000000000a167229 */ /* 0x000fc80000000814 */
[----:B------:R-:W-:-:S04]  /*2eb0*/  DFMA R10, R20, R14, -R24 ;  /* 0x0000000e140a722b */ /* 0x000fc80000000818 */
[----:B------:R-:W-:-:S04]  /*2ec0*/  DADD R22, R16, R22 ;  /* 0x0000000010167229 */ /* 0x000fc80000000016 */
[----:B------:R-:W-:-:S08]  /*2ed0*/  DFMA R10, R20, R18, R10 ;  /* 0x00000012140a722b */ /* 0x000fd0000000000a */
[----:B------:R-:W-:-:S08]  /*2ee0*/  DFMA R22, R22, R14, R10 ;  /* 0x0000000e1616722b */ /* 0x000fd0000000000a */
[----:B------:R-:W-:-:S08]  /*2ef0*/  DADD R14, R24, R22 ;  /* 0x00000000180e7229 */ /* 0x000fd00000000016 */
[--C-:B------:R-:W-:Y:S02]  /*2f00*/  DADD R10, R8, R14.reuse ;  /* 0x00000000080a7229 */ /* 0x100fe4000000000e */
[----:B------:R-:W-:-:S06]  /*2f10*/  DADD R24, R24, -R14 ;  /* 0x0000000018187229 */ /* 0x000fcc000000080e */
[----:B------:R-:W-:Y:S02]  /*2f20*/  DADD R8, R8, -R10 ;  /* 0x0000000008087229 */ /* 0x000fe4000000080a */
[----:B------:R-:W-:-:S06]  /*2f30*/  DADD R24, R22, R24 ;  /* 0x0000000016187229 */ /* 0x000fcc0000000018 */
[----:B------:R-:W-:-:S08]  /*2f40*/  DADD R8, R14, R8 ;  /* 0x000000000e087229 */ /* 0x000fd00000000008 */
[----:B------:R-:W-:-:S08]  /*2f50*/  DADD R8, R24, R8 ;  /* 0x0000000018087229 */ /* 0x000fd00000000008 */
[----:B------:R-:W-:-:S08]  /*2f60*/  DADD R14, R12, R8 ;  /* 0x000000000c0e7229 */ /* 0x000fd00000000008 */
[----:B------:R-:W-:-:S08]  /*2f70*/  DADD R12, R10, R14 ;  /* 0x000000000a0c7229 */ /* 0x000fd0000000000e */
[--C-:B------:R-:W-:Y:S01]  /*2f80*/  DFMA R8, R6, UR6, R12.reuse ;  /* 0x0000000606087c2b */ /* 0x100fe2000800000c */
[----:B------:R-:W-:Y:S01]  /*2f90*/  UMOV UR6, 0x3b39803f ;  /* 0x3b39803f00067882 */ /* 0x000fe20000000000 */
[----:B------:R-:W-:Y:S01]  /*2fa0*/  DADD R16, R10, -R12 ;  /* 0x000000000a107229 */ /* 0x000fe2000000080c */
[----:B------:R-:W-:-:S05]  /*2fb0*/  UMOV UR7, 0x3c7abc9e ;  /* 0x3c7abc9e00077882 */ /* 0x000fca0000000000 */
[----:B------:R-:W-:Y:S02]  /*2fc0*/  DFMA R10, R6, -UR10, R8 ;  /* 0x8000000a060a7c2b */ /* 0x000fe40008000008 */
[----:B------:R-:W-:-:S06]  /*2fd0*/  DADD R16, R14, R16 ;  /* 0x000000000e107229 */ /* 0x000fcc0000000010 */
[----:B------:R-:W-:-:S08]  /*2fe0*/  DADD R10, -R12, R10 ;  /* 0x000000000c0a7229 */ /* 0x000fd0000000010a */
[----:B------:R-:W-:-:S08]  /*2ff0*/  DADD R10, R16, -R10 ;  /* 0x00000000100a7229 */ /* 0x000fd0000000080a */
[----:B------:R-:W-:Y:S01]  /*3000*/  DFMA R10, R6, UR6, R10 ;  /* 0x00000006060a7c2b */ /* 0x000fe2000800000a */
[----:B------:R-:W-:Y:S02]  /*3010*/  USHF.L.U32 UR7, UR5, 0x1, URZ ;  /* 0x0000000105077899 */ /* 0x000fe400080006ff */
[----:B------:R-:W-:Y:S02]  /*3020*/  ULOP3.LUT UR6, UR5, 0xff0fffff, URZ, 0xc0, !UPT ;  /* 0xff0fffff05067892 */ /* 0x000fe4000f8ec0ff */
[----:B------:R-:W-:-:S03]  /*3030*/  UISETP.GT.U32.AND UP0, UPT, UR7, -0x2000001, UPT ;  /* 0xfdffffff0700788c */ /* 0x000fc6000bf04070 */
[----:B------:R-:W-:Y:S01]  /*3040*/  DADD R6, R8, R10 ;  /* 0x0000000008067229 */ /* 0x000fe2000000000a */
[----:B------:R-:W-:-:S03]  /*3050*/  USEL UR7, UR6, UR5, UP0 ;  /* 0x0000000506077287 */ /* 0x000fc60008000000 */
[----:B------:R-:W-:-:S04]  /*3060*/  UMOV UR6, UR4 ;  /* 0x0000000400067c82 */ /* 0x000fc80008000000 */
[----:B------:R-:W-:Y:S02]  /*3070*/  DADD R8, R8, -R6 ;  /* 0x0000000008087229 */ /* 0x000fe40000000806 */
[----:B------:R-:W-:-:S06]  /*3080*/  DMUL R14, R6, UR6 ;  /* 0x00000006060e7c28 */ /* 0x000fcc0008000000 */
[----:B------:R-:W-:Y:S02]  /*3090*/  DADD R10, R10, R8 ;  /* 0x000000000a0a7229 */ /* 0x000fe40000000008 */
[----:B------:R-:W-:-:S08]  /*30a0*/  DFMA R6, R6, UR6, -R14 ;  /* 0x0000000606067c2b */ /* 0x000fd0000800080e */
[----:B------:R-:W-:Y:S01]  /*30b0*/  DFMA R10, R10, UR6, R6 ;  /* 0x000000060a0a7c2b */ /* 0x000fe20008000006 */
[----:B------:R-:W-:Y:S01]  /*30c0*/  UMOV UR6, 0x3b39803f ;  /* 0x3b39803f00067882 */ /* 0x000fe20000000000 */
[----:B------:R-:W-:Y:S01]  /*30d0*/  IMAD.MOV.U32 R6, RZ, RZ, 0x652b82fe ;  /* 0x652b82feff067424 */ /* 0x000fe200078e00ff */
[----:B------:R-:W-:Y:S01]  /*30e0*/  UMOV UR7, 0x3c7abc9e ;  /* 0x3c7abc9e00077882 */ /* 0x000fe20000000000 */
[----:B------:R-:W-:-:S04]  /*30f0*/  IMAD.MOV.U32 R7, RZ, RZ, 0x3ff71547 ;  /* 0x3ff71547ff077424 */ /* 0x000fc800078e00ff */
[----:B------:R-:W-:-:S08]  /*3100*/  DADD R12, R14, R10 ;  /* 0x000000000e0c7229 */ /* 0x000fd0000000000a */
[----:B------:R-:W-:Y:S02]  /*3110*/  DFMA R6, R12, R6, 6.75539944105574400000e+15 ;  /* 0x433800000c06742b */ /* 0x000fe40000000006 */
[----:B------:R-:W-:Y:S01]  /*3120*/  FSETP.GEU.AND P2, PT, |R13|, 4.1917929649353027344, PT ;  /* 0x4086232b0d00780b */ /* 0x000fe20003f4e200 */
[----:B------:R-:W-:-:S05]  /*3130*/  DADD R14, R14, -R12 ;  /* 0x000000000e0e7229 */ /* 0x000fca000000080c */
[----:B------:R-:W-:-:S03]  /*3140*/  DADD R8, R6, -6.75539944105574400000e+15 ;  /* 0xc338000006087429 */ /* 0x000fc60000000000 */
[----:B------:R-:W-:-:S05]  /*3150*/  DADD R10, R10, R14 ;  /* 0x000000000a0a7229 */ /* 0x000fca000000000e */
[----:B------:R-:W-:-:S08]  /*3160*/  DFMA R16, R8, -UR10, R12 ;  /* 0x8000000a08107c2b */ /* 0x000fd0000800000c */
[----:B------:R-:W-:Y:S01]  /*3170*/  DFMA R16, R8, -UR6, R16 ;  /* 0x8000000608107c2b */ /* 0x000fe20008000010 */
[----:B------:R-:W-:Y:S01]  /*3180*/  UMOV UR6, 0x69ce2bdf ;  /* 0x69ce2bdf00067882 */ /* 0x000fe20000000000 */
[----:B------:R-:W-:Y:S01]  /*3190*/  IMAD.MOV.U32 R8, RZ, RZ, -0x35dec16 ;  /* 0xfca213eaff087424 */ /* 0x000fe200078e00ff */
[----:B------:R-:W-:Y:S01]  /*31a0*/  UMOV UR7, 0x3e5ade15 ;  /* 0x3e5ade1500077882 */ /* 0x000fe20000000000 */
[----:B------:R-:W-:-:S06]  /*31b0*/  IMAD.MOV.U32 R9, RZ, RZ, 0x3e928af3 ;  /* 0x3e928af3ff097424 */ /* 0x000fcc00078e00ff */
[----:B------:R-:W-:Y:S01]  /*31c0*/  DFMA R8, R16, UR6, R8 ;  /* 0x0000000610087c2b */ /* 0x000fe20008000008 */
        /* <DEDUP_REMOVED lines=24> */
[----:B------:R-:W-:-:S08]  /*3350*/  DFMA R8, R16, R8, 1 ;  /* 0x3ff000001008742b */ /* 0x000fd00000000008 */
[----:B------:R-:W-:-:S10]  /*3360*/  DFMA R8, R16, R8, 1 ;  /* 0x3ff000001008742b */ /* 0x000fd40000000008 */
[----:B------:R-:W-:Y:S02]  /*3370*/  IMAD R15, R6, 0x100000, R9 ;  /* 0x00100000060f7824 */ /* 0x000fe400078e0209 */
[----:B------:R-:W-:Y:S01]  /*3380*/  IMAD.MOV.U32 R14, RZ, RZ, R8 ;  /* 0x000000ffff0e7224 */ /* 0x000fe200078e0008 */
[----:B------:R-:W-:Y:S06]  /*3390*/  @!P2 BRA `(.L_x_74) ;  /* 0x000000000030a947 */ /* 0x000fec0003800000 */
[----:B------:R-:W-:Y:S01]  /*33a0*/  FSETP.GEU.AND P3, PT, |R13|, 4.2275390625, PT ;  /* 0x408748000d00780b */ /* 0x000fe20003f6e200 */
[C---:B------:R-:W-:Y:S02]  /*33b0*/  DADD R14, R12.reuse, +INF ;  /* 0x7ff000000c0e7429 */ /* 0x040fe40000000000 */
[----:B------:R-:W-:-:S08]  /*33c0*/  DSETP.GEU.AND P2, PT, R12, RZ, PT ;  /* 0x000000ff0c00722a */ /* 0x000fd00003f4e000 */
[----:B------:R-:W-:Y:S02]  /*33d0*/  FSEL R14, R14, RZ, P2 ;  /* 0x000000ff0e0e7208 */ /* 0x000fe40001000000 */
[----:B------:R-:W-:Y:S02]  /*33e0*/  @!P3 LEA.HI R3, R6, R6, RZ, 0x1 ;  /* 0x000000060603b211 */ /* 0x000fe400078f08ff */
[----:B------:R-:W-:Y:S02]  /*33f0*/  FSEL R15, R15, RZ, P2 ;  /* 0x000000ff0f0f7208 */ /* 0x000fe40001000000 */
[----:B------:R-:W-:-:S05]  /*3400*/  @!P3 SHF.R.S32.HI R3, RZ, 0x1, R3 ;  /* 0x00000001ff03b819 */ /* 0x000fca0000011403 */
[----:B------:R-:W-:Y:S02]  /*3410*/  @!P3 IMAD.IADD R6, R6, 0x1, -R3 ;  /* 0x000000010606b824 */ /* 0x000fe400078e0a03 */
[----:B------:R-:W-:-:S03]  /*3420*/  @!P3 IMAD R9, R3, 0x100000, R9 ;  /* 0x001000000309b824 */ /* 0x000fc600078e0209 */
[----:B------:R-:W-:Y:S01]  /*3430*/  @!P3 LEA R7, R6, 0x3ff00000, 0x14 ;  /* 0x3ff000000607b811 */ /* 0x000fe200078ea0ff */
[----:B------:R-:W-:-:S06]  /*3440*/  @!P3 IMAD.MOV.U32 R6, RZ, RZ, RZ ;  /* 0x000000ffff06b224 */ /* 0x000fcc00078e00ff */
[----:B------:R-:W-:-:S11]  /*3450*/  @!P3 DMUL R14, R8, R6 ;  /* 0x00000006080eb228 */ /* 0x000fd60000000000 */
.L_x_74:
[----:B------:R-:W-:Y:S01]  /*3460*/  DFMA R10, R10, R14, R14 ;  /* 0x0000000e0a0a722b */ /* 0x000fe2000000000e */
[----:B------:R-:W-:Y:S01]  /*3470*/  IMAD.MOV.U32 R6, RZ, RZ, R0 ;  /* 0x000000ffff067224 */ /* 0x000fe200078e0000 */
[----:B------:R-:W-:Y:S01]  /*3480*/  DSETP.NEU.AND P2, PT, |R14|, +INF , PT ;  /* 0x7ff000000e00742a */ /* 0x000fe20003f4d200 */
[----:B------:R-:W-:-:S07]  /*3490*/  IMAD.MOV.U32 R7, RZ, RZ, 0x0 ;  /* 0x00000000ff077424 */ /* 0x000fce00078e00ff */
[----:B------:R-:W-:Y:S02]  /*34a0*/  FSEL R14, R14, R10, !P2 ;  /* 0x0000000a0e0e7208 */ /* 0x000fe40005000000 */
[----:B------:R-:W-:Y:S01]  /*34b0*/  FSEL R15, R15, R11, !P2 ;  /* 0x0000000b0f0f7208 */ /* 0x000fe20005000000 */
[----:B------:R-:W-:Y:S06]  /*34c0*/  RET.REL.NODEC R6 `(_Z10f_functionPKdPiPdii) ;  /* 0xffffffc806cc7950 */ /* 0x000fec0003c3ffff */
.L_x_75:
        /* <DEDUP_REMOVED lines=11> */
.L_x_113:


//--------------------- .nv.shared._Z9reduceSumPKdPdi --------------------------
	.section	.nv.shared._Z9reduceSumPKdPdi,"aw",@nobits
	.sectionflags	@""
	.align	16
	.zero		1024


//--------------------- .nv.shared.reserved.0     --------------------------
	.section	.nv.shared.reserved.0,"aw",@nobits
	.weak		__nv_reservedSMEM_offset_0_alias
	.size		__nv_reservedSMEM_offset_0_alias, 0, 64
	.other		__nv_reservedSMEM_offset_0_alias,@"STO_CUDA_RESERVED_SHARED STV_DEFAULT"
__nv_reservedSMEM_offset_0_alias:
	.zero		0
	.zero		64


//--------------------- .nv.shared._Z10f_functionPKdPiPdii --------------------------
	.section	.nv.shared._Z10f_functionPKdPiPdii,"aw",@nobits
	.sectionflags	@""
	.align	16
	.zero		1024


//--------------------- .nv.constant0._Z9reduceSumPKdPdi --------------------------
	.section	.nv.constant0._Z9reduceSumPKdPdi,"a",@progbits
	.sectionflags	@""
	.align	4
.nv.constant0._Z9reduceSumPKdPdi:
	.zero		916


//--------------------- .nv.constant0._Z10f_functionPKdPiPdii --------------------------
	.section	.nv.constant0._Z10f_functionPKdPiPdii,"a",@progbits
	.sectionflags	@""
	.align	4
.nv.constant0._Z10f_functionPKdPiPdii:
	.zero		928


//--------------------- SYMBOLS --------------------------

	.type		.nv.reservedSmem.offset0,@object
	.size		.nv.reservedSmem.offset0,0x4
	.type		.nv.reservedSmem.cap,@object
	.size		.nv.reservedSmem.cap,0x4
